// auto-generated by cutlass_sweep.gemm — config: {"arch": "sm_90", "cluster_m": 2, "cluster_n": 2, "dtype": "int8", "stages": 4, "tile_k": 64, "tile_m": 64, "tile_n": 64}
#include "cutlass/cutlass.h"
#include "cutlass/gemm/collective/collective_builder.hpp"
#include "cutlass/gemm/device/gemm_universal_adapter.h"
#include "cutlass/gemm/kernel/gemm_universal.hpp"
#include "cutlass/epilogue/collective/collective_builder.hpp"

using ElemA = int8_t;
using ElemB = int8_t;
using ElemCD = int8_t;
using Acc  = int32_t;
using TileShape    = cute::Shape<cute::_64, cute::_64, cute::_64>;
using ClusterShape = cute::Shape<cute::_2, cute::_2, cute::_1>;

using CollectiveEpilogue = typename cutlass::epilogue::collective::CollectiveBuilder<
    cutlass::arch::Sm90, cutlass::arch::OpClassTensorOp,
    TileShape, ClusterShape,
    cutlass::epilogue::collective::EpilogueTileAuto,
    Acc, Acc,
    ElemCD, cutlass::layout::RowMajor, 128 / cutlass::sizeof_bits<ElemCD>::value,
    ElemCD, cutlass::layout::RowMajor, 128 / cutlass::sizeof_bits<ElemCD>::value,
    cutlass::epilogue::collective::EpilogueScheduleAuto
  >::CollectiveOp;

using CollectiveMainloop = typename cutlass::gemm::collective::CollectiveBuilder<
    cutlass::arch::Sm90, cutlass::arch::OpClassTensorOp,
    ElemA, cutlass::layout::RowMajor, 128 / cutlass::sizeof_bits<ElemA>::value,
    ElemB, cutlass::layout::ColumnMajor, 128 / cutlass::sizeof_bits<ElemB>::value,
    Acc,
    TileShape, ClusterShape,
    cutlass::gemm::collective::StageCount<4>,
    cutlass::gemm::collective::KernelScheduleAuto
  >::CollectiveOp;

using GemmKernel = cutlass::gemm::kernel::GemmUniversal<
    cute::Shape<int,int,int,int>,
    CollectiveMainloop,
    CollectiveEpilogue
>;
using Gemm = cutlass::gemm::device::GemmUniversalAdapter<GemmKernel>;

// Force the device kernel symbol into the cubin without needing a host main.
auto* _anchor = &cutlass::device_kernel<GemmKernel>;


// ===== COMPILED SASS (sm_90a) =====

	.target	sm_90a

	.elftype	@"ET_EXEC"


//--------------------- .note.nv.tkinfo           --------------------------
	.section	.note.nv.tkinfo,"",@"SHT_NOTE"
	.sectionflags	@"SHF_NOTE_NV_TKINFO"
	.tkinfo
        /*0018*/ 	.word	0x00000002
        /*0030*/ 	.string	""
        /*0030*/ 	.string	"ptxas"
        /*0030*/ 	.string	"Cuda compilation tools, release 13.0, V13.0.88"
        /*0030*/ 	.string	"Build cuda_13.0.r13.0/compiler.36424714_0"
        /*0030*/ 	.string	"-arch sm_90a -m 64 "



//--------------------- .note.nv.cuinfo           --------------------------
	.section	.note.nv.cuinfo,"",@"SHT_NOTE"
	.sectionflags	@"SHF_NOTE_NV_CUINFO"
        /*0018*/ 	.short	0x0002
        /*001a*/ 	.short	0x005a
        /*001c*/ 	.short	0x0082
	.zero		2


//--------------------- .nv.info                  --------------------------
	.section	.nv.info,"",@"SHT_CUDA_INFO"
	.align	4


	//----- nvinfo : EIATTR_REGCOUNT
	.align		4
        /*0000*/ 	.byte	0x04, 0x2f
        /*0002*/ 	.short	(.L_15 - .L_14)
	.align		4
.L_14:
        /*0004*/ 	.word	index@(_ZN7cutlass13device_kernelINS_4gemm6kernel13GemmUniversalIN4cute5tupleIJiiiiEEENS1_10collective13CollectiveMmaINS1_34MainloopSm90TmaGmmaWarpSpecializedILi4ENS5_IJNS4_1CILi2EEESB_NSA_ILi1EEEEEENS1_32KernelTmaWarpSpecializedPingpongEEENS5_IJNSA_ILi64EEESG_SG_EEEaNS5_IJlSC_lEEEaSI_NS4_8TiledMMAINS4_8MMA_AtomIJNS4_4SM904GMMA26MMA_64x64x32_S32S8S8_SS_TNEEEENS4_6LayoutINS5_IJSC_SC_SC_EEENS5_IJNSA_ILi0EEESR_SR_EEEEENS5_IJNS4_10UnderscoreESU_SU_EEEEENS4_23SM90_TMA_LOAD_MULTICASTENS4_14ComposedLayoutINS4_7SwizzleILi2ELi4ELi3EEENS4_18smem_ptr_flag_bitsILi8EEENSP_INS5_IJNSA_ILi8EEESG_EEENS5_IJSG_SC_EEEEEEEvNS4_8identityESX_S17_vS18_EENS_8epilogue10collective6detail29Sm90TmaWarpSpecializedAdapterINS1B_15DefaultEpilogueIaSI_SI_NS1A_6thread17LinearCombinationIaLi1EiiLNS1F_9ScaleType4KindE0ELNS_15FloatRoundStyleE2EaEENS1_15EpilogueDefaultEEEEEvvEEEEvNT_6ParamsE)
        /*0008*/ 	.word	0x000000a8


	//----- nvinfo : EIATTR_FRAME_SIZE
	.align		4
.L_15:
        /*000c*/ 	.byte	0x04, 0x11
        /*000e*/ 	.short	(.L_17 - .L_16)
	.align		4
.L_16:
        /*0010*/ 	.word	index@(_ZN7cutlass13device_kernelINS_4gemm6kernel13GemmUniversalIN4cute5tupleIJiiiiEEENS1_10collective13CollectiveMmaINS1_34MainloopSm90TmaGmmaWarpSpecializedILi4ENS5_IJNS4_1CILi2EEESB_NSA_ILi1EEEEEENS1_32KernelTmaWarpSpecializedPingpongEEENS5_IJNSA_ILi64EEESG_SG_EEEaNS5_IJlSC_lEEEaSI_NS4_8TiledMMAINS4_8MMA_AtomIJNS4_4SM904GMMA26MMA_64x64x32_S32S8S8_SS_TNEEEENS4_6LayoutINS5_IJSC_SC_SC_EEENS5_IJNSA_ILi0EEESR_SR_EEEEENS5_IJNS4_10UnderscoreESU_SU_EEEEENS4_23SM90_TMA_LOAD_MULTICASTENS4_14ComposedLayoutINS4_7SwizzleILi2ELi4ELi3EEENS4_18smem_ptr_flag_bitsILi8EEENSP_INS5_IJNSA_ILi8EEESG_EEENS5_IJSG_SC_EEEEEEEvNS4_8identityESX_S17_vS18_EENS_8epilogue10collective6detail29Sm90TmaWarpSpecializedAdapterINS1B_15DefaultEpilogueIaSI_SI_NS1A_6thread17LinearCombinationIaLi1EiiLNS1F_9ScaleType4KindE0ELNS_15FloatRoundStyleE2EaEENS1_15EpilogueDefaultEEEEEvvEEEEvNT_6ParamsE)
        /*0014*/ 	.word	0x00000000


	//----- nvinfo : EIATTR_MIN_STACK_SIZE
	.align		4
.L_17:
        /*0018*/ 	.byte	0x04, 0x12
        /*001a*/ 	.short	(.L_19 - .L_18)
	.align		4
.L_18:
        /*001c*/ 	.word	index@(_ZN7cutlass13device_kernelINS_4gemm6kernel13GemmUniversalIN4cute5tupleIJiiiiEEENS1_10collective13CollectiveMmaINS1_34MainloopSm90TmaGmmaWarpSpecializedILi4ENS5_IJNS4_1CILi2EEESB_NSA_ILi1EEEEEENS1_32KernelTmaWarpSpecializedPingpongEEENS5_IJNSA_ILi64EEESG_SG_EEEaNS5_IJlSC_lEEEaSI_NS4_8TiledMMAINS4_8MMA_AtomIJNS4_4SM904GMMA26MMA_64x64x32_S32S8S8_SS_TNEEEENS4_6LayoutINS5_IJSC_SC_SC_EEENS5_IJNSA_ILi0EEESR_SR_EEEEENS5_IJNS4_10UnderscoreESU_SU_EEEEENS4_23SM90_TMA_LOAD_MULTICASTENS4_14ComposedLayoutINS4_7SwizzleILi2ELi4ELi3EEENS4_18smem_ptr_flag_bitsILi8EEENSP_INS5_IJNSA_ILi8EEESG_EEENS5_IJSG_SC_EEEEEEEvNS4_8identityESX_S17_vS18_EENS_8epilogue10collective6detail29Sm90TmaWarpSpecializedAdapterINS1B_15DefaultEpilogueIaSI_SI_NS1A_6thread17LinearCombinationIaLi1EiiLNS1F_9ScaleType4KindE0ELNS_15FloatRoundStyleE2EaEENS1_15EpilogueDefaultEEEEEvvEEEEvNT_6ParamsE)
        /*0020*/ 	.word	0x00000000
.L_19:


//--------------------- .nv.compat                --------------------------
	.section	.nv.compat,"",@"SHT_CUDA_COMPAT_INFO"
	.align	4
        /*0000*/ 	.byte	0x02, 0x09, 0x01, 0x00, 0x02, 0x02, 0x04, 0x00, 0x02, 0x05, 0x05, 0x00, 0x03, 0x07, 0x01, 0x01
        /*0010*/ 	.byte	0x02, 0x03, 0x01, 0x00, 0x02, 0x06, 0x01, 0x00, 0x04, 0x0b, 0x08, 0x00, 0x00, 0x00, 0x00, 0x00
        /*0020*/ 	.byte	0x00, 0x00, 0x00, 0x00


//--------------------- .nv.info._ZN7cutlass13device_kernelINS_4gemm6kernel13GemmUniversalIN4cute5tupleIJiiiiEEENS1_10collective13CollectiveMmaINS1_34MainloopSm90TmaGmmaWarpSpecializedILi4ENS5_IJNS4_1CILi2EEESB_NSA_ILi1EEEEEENS1_32KernelTmaWarpSpecializedPingpongEEENS5_IJNSA_ILi64EEESG_SG_EEEaNS5_IJlSC_lEEEaSI_NS4_8TiledMMAINS4_8MMA_AtomIJNS4_4SM904GMMA26MMA_64x64x32_S32S8S8_SS_TNEEEENS4_6LayoutINS5_IJSC_SC_SC_EEENS5_IJNSA_ILi0EEESR_SR_EEEEENS5_IJNS4_10UnderscoreESU_SU_EEEEENS4_23SM90_TMA_LOAD_MULTICASTENS4_14ComposedLayoutINS4_7SwizzleILi2ELi4ELi3EEENS4_18smem_ptr_flag_bitsILi8EEENSP_INS5_IJNSA_ILi8EEESG_EEENS5_IJSG_SC_EEEEEEEvNS4_8identityESX_S17_vS18_EENS_8epilogue10collective6detail29Sm90TmaWarpSpecializedAdapterINS1B_15DefaultEpilogueIaSI_SI_NS1A_6thread17LinearCombinationIaLi1EiiLNS1F_9ScaleType4KindE0ELNS_15FloatRoundStyleE2EaEENS1_15EpilogueDefaultEEEEEvvEEEEvNT_6ParamsE --------------------------
	.section	.nv.info._ZN7cutlass13device_kernelINS_4gemm6kernel13GemmUniversalIN4cute5tupleIJiiiiEEENS1_10collective13CollectiveMmaINS1_34MainloopSm90TmaGmmaWarpSpecializedILi4ENS5_IJNS4_1CILi2EEESB_NSA_ILi1EEEEEENS1_32KernelTmaWarpSpecializedPingpongEEENS5_IJNSA_ILi64EEESG_SG_EEEaNS5_IJlSC_lEEEaSI_NS4_8TiledMMAINS4_8MMA_AtomIJNS4_4SM904GMMA26MMA_64x64x32_S32S8S8_SS_TNEEEENS4_6LayoutINS5_IJSC_SC_SC_EEENS5_IJNSA_ILi0EEESR_SR_EEEEENS5_IJNS4_10UnderscoreESU_SU_EEEEENS4_23SM90_TMA_LOAD_MULTICASTENS4_14ComposedLayoutINS4_7SwizzleILi2ELi4ELi3EEENS4_18smem_ptr_flag_bitsILi8EEENSP_INS5_IJNSA_ILi8EEESG_EEENS5_IJSG_SC_EEEEEEEvNS4_8identityESX_S17_vS18_EENS_8epilogue10collective6detail29Sm90TmaWarpSpecializedAdapterINS1B_15DefaultEpilogueIaSI_SI_NS1A_6thread17LinearCombinationIaLi1EiiLNS1F_9ScaleType4KindE0ELNS_15FloatRoundStyleE2EaEENS1_15EpilogueDefaultEEEEEvvEEEEvNT_6ParamsE,"",@"SHT_CUDA_INFO"
	.sectionflags	@""
	.align	4


	//----- nvinfo : EIATTR_CUDA_API_VERSION
	.align		4
        /*0000*/ 	.byte	0x04, 0x37
        /*0002*/ 	.short	(.L_21 - .L_20)
.L_20:
        /*0004*/ 	.word	0x00000082


	//----- nvinfo : EIATTR_KPARAM_INFO
	.align		4
.L_21:
        /*0008*/ 	.byte	0x04, 0x17
        /*000a*/ 	.short	(.L_23 - .L_22)
.L_22:
        /*000c*/ 	.word	0x00000000
        /*0010*/ 	.short	0x0000
        /*0012*/ 	.short	0x0070
        /*0014*/ 	.byte	0x00, 0xf0, 0x01, 0x10


	//----- nvinfo : EIATTR_SPARSE_MMA_MASK
	.align		4
.L_23:
        /*0018*/ 	.byte	0x03, 0x50
        /*001a*/ 	.short	0x0000


	//----- nvinfo : EIATTR_MAXREG_COUNT
	.align		4
        /*001c*/ 	.byte	0x03, 0x1b
        /*001e*/ 	.short	0x00a8


	//----- nvinfo : EIATTR_NUM_BARRIERS
	.align		4
        /*0020*/ 	.byte	0x02, 0x4c
        /*0022*/ 	.byte	0x01
	.zero		1


	//----- nvinfo : EIATTR_EXTERNS
	.align		4
        /*0024*/ 	.byte	0x04, 0x0f
        /*0026*/ 	.short	(.L_25 - .L_24)


	//   ....[0]....
	.align		4
.L_24:
        /*0028*/ 	.word	index@(__assertfail)


	//----- nvinfo : EIATTR_MERCURY_ISA_VERSION
	.align		4
.L_25:
        /*002c*/ 	.byte	0x03, 0x5f
        /*002e*/ 	.short	0x0101


	//----- nvinfo : EIATTR_INT_WARP_WIDE_INSTR_OFFSETS
	.align		4
        /*0030*/ 	.byte	0x04, 0x31
        /*0032*/ 	.short	(.L_27 - .L_26)


	//   ....[0]....
.L_26:
        /*0034*/ 	.word	0x000005c0


	//   ....[1]....
        /*0038*/ 	.word	0x00000600


	//   ....[2]....
        /*003c*/ 	.word	0x00000690


	//   ....[3]....
        /*0040*/ 	.word	0x000006a0


	//   ....[4]....
        /*0044*/ 	.word	0x000006c0


	//   ....[5]....
        /*0048*/ 	.word	0x000006e0


	//   ....[6]....
        /*004c*/ 	.word	0x000007f0


	//   ....[7]....
        /*0050*/ 	.word	0x00000800


	//   ....[8]....
        /*0054*/ 	.word	0x00001f50


	//----- nvinfo : EIATTR_COOP_GROUP_MASK_REGIDS
	.align		4
.L_27:
        /*0058*/ 	.byte	0x04, 0x29
        /*005a*/ 	.short	(.L_29 - .L_28)


	//   ....[0]....
.L_28:
        /*005c*/ 	.word	0xffffffff


	//   ....[1]....
        /*0060*/ 	.word	0xffffffff


	//   ....[2]....
        /*0064*/ 	.word	0xffffffff


	//   ....[3]....
        /*0068*/ 	.word	0xffffffff


	//   ....[4]....
        /*006c*/ 	.word	0xffffffff


	//   ....[5]....
        /*0070*/ 	.word	0xffffffff


	//   ....[6]....
        /*0074*/ 	.word	0xffffffff


	//----- nvinfo : EIATTR_COOP_GROUP_INSTR_OFFSETS
	.align		4
.L_29:
        /*0078*/ 	.byte	0x04, 0x28
        /*007a*/ 	.short	(.L_31 - .L_30)


	//   ....[0]....
.L_30:
        /*007c*/ 	.word	0x00000060


	//   ....[1]....
        /*0080*/ 	.word	0x00000080


	//   ....[2]....
        /*0084*/ 	.word	0x00000180


	//   ....[3]....
        /*0088*/ 	.word	0x000003a0


	//   ....[4]....
        /*008c*/ 	.word	0x000003e0


	//   ....[5]....
        /*0090*/ 	.word	0x000007a0


	//   ....[6]....
        /*0094*/ 	.word	0x00000980


	//----- nvinfo : EIATTR_REG_RECONFIG
	.align		4
.L_31:
        /*0098*/ 	.byte	0x01, 0x54
	.zero		2


	//----- nvinfo : EIATTR_SYSCALL_OFFSETS
	.align		4
        /*009c*/ 	.byte	0x04, 0x46
        /*009e*/ 	.short	(.L_33 - .L_32)


	//   ....[0]....
.L_32:
        /*00a0*/ 	.word	0x00001950


	//----- nvinfo : EIATTR_MBARRIER_INSTR_OFFSETS
	.align		4
.L_33:
        /*00a4*/ 	.byte	0x04, 0x39
        /*00a6*/ 	.short	(.L_35 - .L_34)


	//   ....[0]....
.L_34:
        /*00a8*/ 	.word	0x00000300
        /*00ac*/ 	.word	0x000000ff
        /*00b0*/ 	.word	0x00000000
        /*00b4*/ 	.short	0x0100
        /*00b6*/ 	.byte	0x07
	.zero		1


	//   ....[1]....
        /*00b8*/ 	.word	0x00000310
        /*00bc*/ 	.word	0x000000ff
        /*00c0*/ 	.word	0x00000020
        /*00c4*/ 	.short	0x0100
        /*00c6*/ 	.byte	0x07
	.zero		1


	//   ....[2]....
        /*00c8*/ 	.word	0x00000320
        /*00cc*/ 	.word	0x000000ff
        /*00d0*/ 	.word	0x00000008
        /*00d4*/ 	.short	0x0100
        /*00d6*/ 	.byte	0x07
	.zero		1


	//   ....[3]....
        /*00d8*/ 	.word	0x00000330
        /*00dc*/ 	.word	0x000000ff
        /*00e0*/ 	.word	0x00000028
        /*00e4*/ 	.short	0x0100
        /*00e6*/ 	.byte	0x07
	.zero		1


	//   ....[4]....
        /*00e8*/ 	.word	0x00000340
        /*00ec*/ 	.word	0x000000ff
        /*00f0*/ 	.word	0x00000010
        /*00f4*/ 	.short	0x0100
        /*00f6*/ 	.byte	0x07
	.zero		1


	//   ....[5]....
        /*00f8*/ 	.word	0x00000350
        /*00fc*/ 	.word	0x000000ff
        /*0100*/ 	.word	0x00000030
        /*0104*/ 	.short	0x0100
        /*0106*/ 	.byte	0x07
	.zero		1


	//   ....[6]....
        /*0108*/ 	.word	0x00000360
        /*010c*/ 	.word	0x000000ff
        /*0110*/ 	.word	0x00000018
        /*0114*/ 	.short	0x0100
        /*0116*/ 	.byte	0x07
	.zero		1


	//   ....[7]....
        /*0118*/ 	.word	0x00000370
        /*011c*/ 	.word	0x000000ff
        /*0120*/ 	.word	0x00000038
        /*0124*/ 	.short	0x0100
        /*0126*/ 	.byte	0x07
	.zero		1


	//   ....[8]....
        /*0128*/ 	.word	0x00000840
        /*012c*/ 	.word	0x000000ff
        /*0130*/ 	.word	0x00000070
        /*0134*/ 	.short	0x0100
        /*0136*/ 	.byte	0x0c
	.zero		1


	//   ....[9]....
        /*0138*/ 	.word	0x00000890
        /*013c*/ 	.word	0x000000ff
        /*0140*/ 	.word	0x00000078
        /*0144*/ 	.short	0x0100
        /*0146*/ 	.byte	0x0c
	.zero		1


	//   ....[10]....
        /*0148*/ 	.word	0x000008c0
        /*014c*/ 	.word	0x000000ff
        /*0150*/ 	.word	0x00000050
        /*0154*/ 	.short	0x0100
        /*0156*/ 	.byte	0x0d
	.zero		1


	//   ....[11]....
        /*0158*/ 	.word	0x00000910
        /*015c*/ 	.word	0x000000ff
        /*0160*/ 	.word	0x00000058
        /*0164*/ 	.short	0x0100
        /*0166*/ 	.byte	0x0d
	.zero		1


	//   ....[12]....
        /*0168*/ 	.word	0x00000920
        /*016c*/ 	.word	0x000000ff
        /*0170*/ 	.word	0x00000060
        /*0174*/ 	.short	0x0100
        /*0176*/ 	.byte	0x0d
	.zero		1


	//   ....[13]....
        /*0178*/ 	.word	0x00000930
        /*017c*/ 	.word	0x000000ff
        /*0180*/ 	.word	0x00000068
        /*0184*/ 	.short	0x0100
        /*0186*/ 	.byte	0x0d
	.zero		1


	//   ....[14]....
        /*0188*/ 	.word	0x00001830
        /*018c*/ 	.word	0x0000003f
        /*0190*/ 	.word	0x00000000
        /*0194*/ 	.short	0x010a
        /*0196*/ 	.byte	0x2b
	.zero		1


	//   ....[15]....
        /*0198*/ 	.word	0x000019f0
        /*019c*/ 	.word	0x00000003
        /*01a0*/ 	.word	0x00000000
        /*01a4*/ 	.short	0x010a
        /*01a6*/ 	.byte	0x3f
	.zero		1


	//   ....[16]....
        /*01a8*/ 	.word	0x00001a30
        /*01ac*/ 	.word	0x00000003
        /*01b0*/ 	.word	0x00000000
        /*01b4*/ 	.short	0x010a
        /*01b6*/ 	.byte	0x3f
	.zero		1


	//   ....[17]....
        /*01b8*/ 	.word	0x00001c30
        /*01bc*/ 	.word	0x000000ff
        /*01c0*/ 	.word	0x00000000
        /*01c4*/ 	.short	0x010a
        /*01c6*/ 	.byte	0x04
	.zero		1


	//   ....[18]....
        /*01c8*/ 	.word	0x00001c70
        /*01cc*/ 	.word	0x000000ff
        /*01d0*/ 	.word	0x00000000
        /*01d4*/ 	.short	0x010a
        /*01d6*/ 	.byte	0x04
	.zero		1


	//   ....[19]....
        /*01d8*/ 	.word	0x00001de0
        /*01dc*/ 	.word	0x00000005
        /*01e0*/ 	.word	0x00000000
        /*01e4*/ 	.short	0x0101
        /*01e6*/ 	.byte	0x3f
	.zero		1


	//   ....[20]....
        /*01e8*/ 	.word	0x00001ee0
        /*01ec*/ 	.word	0x0000003e
        /*01f0*/ 	.word	0x00000000
        /*01f4*/ 	.short	0x0101
        /*01f6*/ 	.byte	0x2c
	.zero		1


	//   ....[21]....
        /*01f8*/ 	.word	0x00001fd0
        /*01fc*/ 	.word	0x00000003
        /*0200*/ 	.word	0x00000000
        /*0204*/ 	.short	0x0101
        /*0206*/ 	.byte	0x3f
	.zero		1


	//   ....[22]....
        /*0208*/ 	.word	0x00002090
        /*020c*/ 	.word	0x0000003f
        /*0210*/ 	.word	0x00000010
        /*0214*/ 	.short	0x010a
        /*0216*/ 	.byte	0x2b
	.zero		1


	//   ....[23]....
        /*0218*/ 	.word	0x00003eb0
        /*021c*/ 	.word	0x00000040
        /*0220*/ 	.word	0x00000000
        /*0224*/ 	.short	0x0101
        /*0226*/ 	.byte	0x2c
	.zero		1


	//   ....[24]....
        /*0228*/ 	.word	0x000049d0
        /*022c*/ 	.word	0x0000000a
        /*0230*/ 	.word	0x00000020
        /*0234*/ 	.short	0x010a
        /*0236*/ 	.byte	0x3f
	.zero		1


	//   ....[25]....
        /*0238*/ 	.word	0x00004d80
        /*023c*/ 	.word	0x00000002
        /*0240*/ 	.word	0x00000078
        /*0244*/ 	.short	0x0101
        /*0246*/ 	.byte	0x3f
	.zero		1


	//   ....[26]....
        /*0248*/ 	.word	0x00005520
        /*024c*/ 	.word	0x00000005
        /*0250*/ 	.word	0x00000000
        /*0254*/ 	.short	0x010a
        /*0256*/ 	.byte	0x3f
	.zero		1


	//   ....[27]....
        /*0258*/ 	.word	0x000055a0
        /*025c*/ 	.word	0x00000007
        /*0260*/ 	.word	0x00000000
        /*0264*/ 	.short	0x010a
        /*0266*/ 	.byte	0x3f
	.zero		1


	//   ....[28]....
        /*0268*/ 	.word	0x00005630
        /*026c*/ 	.word	0x00000006
        /*0270*/ 	.word	0x00000000
        /*0274*/ 	.short	0x010a
        /*0276*/ 	.byte	0x3f
	.zero		1


	//   ....[29]....
        /*0278*/ 	.word	0x000056c0
        /*027c*/ 	.word	0x00000003
        /*0280*/ 	.word	0x00000000
        /*0284*/ 	.short	0x010a
        /*0286*/ 	.byte	0x3f
	.zero		1


	//   ....[30]....
        /*0288*/ 	.word	0x00005720
        /*028c*/ 	.word	0x0000003d
        /*0290*/ 	.word	0x00000000
        /*0294*/ 	.short	0x010a
        /*0296*/ 	.byte	0x3f
	.zero		1


	//   ....[31]....
        /*0298*/ 	.word	0x00005770
        /*029c*/ 	.word	0x00000003
        /*02a0*/ 	.word	0x00000000
        /*02a4*/ 	.short	0x010a
        /*02a6*/ 	.byte	0x3f
	.zero		1


	//   ....[32]....
        /*02a8*/ 	.word	0x000057d0
        /*02ac*/ 	.word	0x00000005
        /*02b0*/ 	.word	0x00000000
        /*02b4*/ 	.short	0x010a
        /*02b6*/ 	.byte	0x3f
	.zero		1


	//   ....[33]....
        /*02b8*/ 	.word	0x00005820
        /*02bc*/ 	.word	0x0000003d
        /*02c0*/ 	.word	0x00000010
        /*02c4*/ 	.short	0x010a
        /*02c6*/ 	.byte	0x3f
	.zero		1


	//   ....[34]....
        /*02c8*/ 	.word	0x000058f0
        /*02cc*/ 	.word	0x0000000a
        /*02d0*/ 	.word	0x00000020
        /*02d4*/ 	.short	0x010a
        /*02d6*/ 	.byte	0x3f
	.zero		1


	//   ....[35]....
        /*02d8*/ 	.word	0x000059c0
        /*02dc*/ 	.word	0x00000005
        /*02e0*/ 	.word	0x00000000
        /*02e4*/ 	.short	0x010a
        /*02e6*/ 	.byte	0x3f
	.zero		1


	//   ....[36]....
        /*02e8*/ 	.word	0x00005a10
        /*02ec*/ 	.word	0x00000007
        /*02f0*/ 	.word	0x00000000
        /*02f4*/ 	.short	0x010a
        /*02f6*/ 	.byte	0x3f
	.zero		1


	//   ....[37]....
        /*02f8*/ 	.word	0x00005a60
        /*02fc*/ 	.word	0x00000006
        /*0300*/ 	.word	0x00000000
        /*0304*/ 	.short	0x010a
        /*0306*/ 	.byte	0x3f
	.zero		1


	//----- nvinfo : EIATTR_NUM_MBARRIERS
	.align		4
.L_35:
        /*0308*/ 	.byte	0x03, 0x38
        /*030a*/ 	.short	0x000e


	//----- nvinfo : EIATTR_EXIT_INSTR_OFFSETS
	.align		4
        /*030c*/ 	.byte	0x04, 0x1c
        /*030e*/ 	.short	(.L_37 - .L_36)


	//   ....[0]....
.L_36:
        /*0310*/ 	.word	0x00001490


	//   ....[1]....
        /*0314*/ 	.word	0x000014f0


	//   ....[2]....
        /*0318*/ 	.word	0x000045c0


	//   ....[3]....
        /*031c*/ 	.word	0x000045f0


	//   ....[4]....
        /*0320*/ 	.word	0x00005710


	//----- nvinfo : EIATTR_MAX_THREADS
	.align		4
.L_37:
        /*0324*/ 	.byte	0x04, 0x05
        /*0326*/ 	.short	(.L_39 - .L_38)
.L_38:
        /*0328*/ 	.word	0x00000180
        /*032c*/ 	.word	0x00000001
        /*0330*/ 	.word	0x00000001


	//----- nvinfo : EIATTR_CRS_STACK_SIZE
	.align		4
.L_39:
        /*0334*/ 	.byte	0x04, 0x1e
        /*0336*/ 	.short	(.L_41 - .L_40)
.L_40:
        /*0338*/ 	.word	0x00000000


	//----- nvinfo : EIATTR_CBANK_PARAM_SIZE
	.align		4
.L_41:
        /*033c*/ 	.byte	0x03, 0x19
        /*033e*/ 	.short	0x0470


	//----- nvinfo : EIATTR_PARAM_CBANK
	.align		4
        /*0340*/ 	.byte	0x04, 0x0a
        /*0342*/ 	.short	(.L_43 - .L_42)
	.align		4
.L_42:
        /*0344*/ 	.word	index@(.nv.constant0._ZN7cutlass13device_kernelINS_4gemm6kernel13GemmUniversalIN4cute5tupleIJiiiiEEENS1_10collective13CollectiveMmaINS1_34MainloopSm90TmaGmmaWarpSpecializedILi4ENS5_IJNS4_1CILi2EEESB_NSA_ILi1EEEEEENS1_32KernelTmaWarpSpecializedPingpongEEENS5_IJNSA_ILi64EEESG_SG_EEEaNS5_IJlSC_lEEEaSI_NS4_8TiledMMAINS4_8MMA_AtomIJNS4_4SM904GMMA26MMA_64x64x32_S32S8S8_SS_TNEEEENS4_6LayoutINS5_IJSC_SC_SC_EEENS5_IJNSA_ILi0EEESR_SR_EEEEENS5_IJNS4_10UnderscoreESU_SU_EEEEENS4_23SM90_TMA_LOAD_MULTICASTENS4_14ComposedLayoutINS4_7SwizzleILi2ELi4ELi3EEENS4_18smem_ptr_flag_bitsILi8EEENSP_INS5_IJNSA_ILi8EEESG_EEENS5_IJSG_SC_EEEEEEEvNS4_8identityESX_S17_vS18_EENS_8epilogue10collective6detail29Sm90TmaWarpSpecializedAdapterINS1B_15DefaultEpilogueIaSI_SI_NS1A_6thread17LinearCombinationIaLi1EiiLNS1F_9ScaleType4KindE0ELNS_15FloatRoundStyleE2EaEENS1_15EpilogueDefaultEEEEEvvEEEEvNT_6ParamsE)
        /*0348*/ 	.short	0x0210
        /*034a*/ 	.short	0x0470


	//----- nvinfo : EIATTR_SW_WAR
	.align		4
.L_43:
        /*034c*/ 	.byte	0x04, 0x36
        /*034e*/ 	.short	(.L_45 - .L_44)
.L_44:
        /*0350*/ 	.word	0x00000008
.L_45:


//--------------------- .nv.callgraph             --------------------------
	.section	.nv.callgraph,"",@"SHT_CUDA_CALLGRAPH"
	.align	4
	.sectionentsize	8
	.align		4
        /*0000*/ 	.word	0x00000000
	.align		4
        /*0004*/ 	.word	0xffffffff
	.align		4
        /*0008*/ 	.word	index@(_ZN7cutlass13device_kernelINS_4gemm6kernel13GemmUniversalIN4cute5tupleIJiiiiEEENS1_10collective13CollectiveMmaINS1_34MainloopSm90TmaGmmaWarpSpecializedILi4ENS5_IJNS4_1CILi2EEESB_NSA_ILi1EEEEEENS1_32KernelTmaWarpSpecializedPingpongEEENS5_IJNSA_ILi64EEESG_SG_EEEaNS5_IJlSC_lEEEaSI_NS4_8TiledMMAINS4_8MMA_AtomIJNS4_4SM904GMMA26MMA_64x64x32_S32S8S8_SS_TNEEEENS4_6LayoutINS5_IJSC_SC_SC_EEENS5_IJNSA_ILi0EEESR_SR_EEEEENS5_IJNS4_10UnderscoreESU_SU_EEEEENS4_23SM90_TMA_LOAD_MULTICASTENS4_14ComposedLayoutINS4_7SwizzleILi2ELi4ELi3EEENS4_18smem_ptr_flag_bitsILi8EEENSP_INS5_IJNSA_ILi8EEESG_EEENS5_IJSG_SC_EEEEEEEvNS4_8identityESX_S17_vS18_EENS_8epilogue10collective6detail29Sm90TmaWarpSpecializedAdapterINS1B_15DefaultEpilogueIaSI_SI_NS1A_6thread17LinearCombinationIaLi1EiiLNS1F_9ScaleType4KindE0ELNS_15FloatRoundStyleE2EaEENS1_15EpilogueDefaultEEEEEvvEEEEvNT_6ParamsE)
	.align		4
        /*000c*/ 	.word	index@(__assertfail)
	.align		4
        /*0010*/ 	.word	0x00000000
	.align		4
        /*0014*/ 	.word	0xfffffffe
	.align		4
        /*0018*/ 	.word	0x00000000
	.align		4
        /*001c*/ 	.word	0xfffffffd
	.align		4
        /*0020*/ 	.word	0x00000000
	.align		4
        /*0024*/ 	.word	0xfffffffc


//--------------------- .nv.constant4             --------------------------
	.section	.nv.constant4,"a",@progbits
	.align	8
	.align		8
.nv.constant4:
        /*0000*/ 	.dword	__assertfail
	.align		8
        /*0008*/ 	.dword	__unnamed_1
	.align		8
        /*0010*/ 	.dword	_ZN39_INTERNAL_292deb08_4_k_cu_df9e63a6_53694cuda3std3__45__cpo5beginE
	.align		8
        /*0018*/ 	.dword	_ZN39_INTERNAL_292deb08_4_k_cu_df9e63a6_53694cuda3std3__45__cpo3endE
	.align		8
        /*0020*/ 	.dword	_ZN39_INTERNAL_292deb08_4_k_cu_df9e63a6_53694cuda3std3__45__cpo6cbeginE
	.align		8
        /*0028*/ 	.dword	_ZN39_INTERNAL_292deb08_4_k_cu_df9e63a6_53694cuda3std3__45__cpo4cendE
	.align		8
        /*0030*/ 	.dword	_ZN39_INTERNAL_292deb08_4_k_cu_df9e63a6_53694cuda3std3__441_GLOBAL__N__292deb08_4_k_cu_df9e63a6_53696ignoreE
	.align		8
        /*0038*/ 	.dword	_ZN39_INTERNAL_292deb08_4_k_cu_df9e63a6_53694cuda3std3__419piecewise_constructE
	.align		8
        /*0040*/ 	.dword	_ZN39_INTERNAL_292deb08_4_k_cu_df9e63a6_53694cuda3std3__48in_placeE
	.align		8
        /*0048*/ 	.dword	_ZN39_INTERNAL_292deb08_4_k_cu_df9e63a6_53694cuda3std6ranges3__45__cpo4swapE
	.align		8
        /*0050*/ 	.dword	_ZN39_INTERNAL_292deb08_4_k_cu_df9e63a6_53694cuda3std6ranges3__45__cpo9iter_moveE
	.align		8
        /*0058*/ 	.dword	_ZN39_INTERNAL_292deb08_4_k_cu_df9e63a6_53694cute7productE
	.align		8
        /*0060*/ 	.dword	_ZN39_INTERNAL_292deb08_4_k_cu_df9e63a6_53694cute1_E
	.align		8
        /*0068*/ 	.dword	$str$22
	.align		8
        /*0070*/ 	.dword	$str$23


//--------------------- .text._ZN7cutlass13device_kernelINS_4gemm6kernel13GemmUniversalIN4cute5tupleIJiiiiEEENS1_10collective13CollectiveMmaINS1_34MainloopSm90TmaGmmaWarpSpecializedILi4ENS5_IJNS4_1CILi2EEESB_NSA_ILi1EEEEEENS1_32KernelTmaWarpSpecializedPingpongEEENS5_IJNSA_ILi64EEESG_SG_EEEaNS5_IJlSC_lEEEaSI_NS4_8TiledMMAINS4_8MMA_AtomIJNS4_4SM904GMMA26MMA_64x64x32_S32S8S8_SS_TNEEEENS4_6LayoutINS5_IJSC_SC_SC_EEENS5_IJNSA_ILi0EEESR_SR_EEEEENS5_IJNS4_10UnderscoreESU_SU_EEEEENS4_23SM90_TMA_LOAD_MULTICASTENS4_14ComposedLayoutINS4_7SwizzleILi2ELi4ELi3EEENS4_18smem_ptr_flag_bitsILi8EEENSP_INS5_IJNSA_ILi8EEESG_EEENS5_IJSG_SC_EEEEEEEvNS4_8identityESX_S17_vS18_EENS_8epilogue10collective6detail29Sm90TmaWarpSpecializedAdapterINS1B_15DefaultEpilogueIaSI_SI_NS1A_6thread17LinearCombinationIaLi1EiiLNS1F_9ScaleType4KindE0ELNS_15FloatRoundStyleE2EaEENS1_15EpilogueDefaultEEEEEvvEEEEvNT_6ParamsE --------------------------
	.section	.text._ZN7cutlass13device_kernelINS_4gemm6kernel13GemmUniversalIN4cute5tupleIJiiiiEEENS1_10collective13CollectiveMmaINS1_34MainloopSm90TmaGmmaWarpSpecializedILi4ENS5_IJNS4_1CILi2EEESB_NSA_ILi1EEEEEENS1_32KernelTmaWarpSpecializedPingpongEEENS5_IJNSA_ILi64EEESG_SG_EEEaNS5_IJlSC_lEEEaSI_NS4_8TiledMMAINS4_8MMA_AtomIJNS4_4SM904GMMA26MMA_64x64x32_S32S8S8_SS_TNEEEENS4_6LayoutINS5_IJSC_SC_SC_EEENS5_IJNSA_ILi0EEESR_SR_EEEEENS5_IJNS4_10UnderscoreESU_SU_EEEEENS4_23SM90_TMA_LOAD_MULTICASTENS4_14ComposedLayoutINS4_7SwizzleILi2ELi4ELi3EEENS4_18smem_ptr_flag_bitsILi8EEENSP_INS5_IJNSA_ILi8EEESG_EEENS5_IJSG_SC_EEEEEEEvNS4_8identityESX_S17_vS18_EENS_8epilogue10collective6detail29Sm90TmaWarpSpecializedAdapterINS1B_15DefaultEpilogueIaSI_SI_NS1A_6thread17LinearCombinationIaLi1EiiLNS1F_9ScaleType4KindE0ELNS_15FloatRoundStyleE2EaEENS1_15EpilogueDefaultEEEEEvvEEEEvNT_6ParamsE,"ax",@progbits
	.align	128
.text._ZN7cutlass13device_kernelINS_4gemm6kernel13GemmUniversalIN4cute5tupleIJiiiiEEENS1_10collective13CollectiveMmaINS1_34MainloopSm90TmaGmmaWarpSpecializedILi4ENS5_IJNS4_1CILi2EEESB_NSA_ILi1EEEEEENS1_32KernelTmaWarpSpecializedPingpongEEENS5_IJNSA_ILi64EEESG_SG_EEEaNS5_IJlSC_lEEEaSI_NS4_8TiledMMAINS4_8MMA_AtomIJNS4_4SM904GMMA26MMA_64x64x32_S32S8S8_SS_TNEEEENS4_6LayoutINS5_IJSC_SC_SC_EEENS5_IJNSA_ILi0EEESR_SR_EEEEENS5_IJNS4_10UnderscoreESU_SU_EEEEENS4_23SM90_TMA_LOAD_MULTICASTENS4_14ComposedLayoutINS4_7SwizzleILi2ELi4ELi3EEENS4_18smem_ptr_flag_bitsILi8EEENSP_INS5_IJNSA_ILi8EEESG_EEENS5_IJSG_SC_EEEEEEEvNS4_8identityESX_S17_vS18_EENS_8epilogue10collective6detail29Sm90TmaWarpSpecializedAdapterINS1B_15DefaultEpilogueIaSI_SI_NS1A_6thread17LinearCombinationIaLi1EiiLNS1F_9ScaleType4KindE0ELNS_15FloatRoundStyleE2EaEENS1_15EpilogueDefaultEEEEEvvEEEEvNT_6ParamsE:
        .type           _ZN7cutlass13device_kernelINS_4gemm6kernel13GemmUniversalIN4cute5tupleIJiiiiEEENS1_10collective13CollectiveMmaINS1_34MainloopSm90TmaGmmaWarpSpecializedILi4ENS5_IJNS4_1CILi2EEESB_NSA_ILi1EEEEEENS1_32KernelTmaWarpSpecializedPingpongEEENS5_IJNSA_ILi64EEESG_SG_EEEaNS5_IJlSC_lEEEaSI_NS4_8TiledMMAINS4_8MMA_AtomIJNS4_4SM904GMMA26MMA_64x64x32_S32S8S8_SS_TNEEEENS4_6LayoutINS5_IJSC_SC_SC_EEENS5_IJNSA_ILi0EEESR_SR_EEEEENS5_IJNS4_10UnderscoreESU_SU_EEEEENS4_23SM90_TMA_LOAD_MULTICASTENS4_14ComposedLayoutINS4_7SwizzleILi2ELi4ELi3EEENS4_18smem_ptr_flag_bitsILi8EEENSP_INS5_IJNSA_ILi8EEESG_EEENS5_IJSG_SC_EEEEEEEvNS4_8identityESX_S17_vS18_EENS_8epilogue10collective6detail29Sm90TmaWarpSpecializedAdapterINS1B_15DefaultEpilogueIaSI_SI_NS1A_6thread17LinearCombinationIaLi1EiiLNS1F_9ScaleType4KindE0ELNS_15FloatRoundStyleE2EaEENS1_15EpilogueDefaultEEEEEvvEEEEvNT_6ParamsE,@function
        .size           _ZN7cutlass13device_kernelINS_4gemm6kernel13GemmUniversalIN4cute5tupleIJiiiiEEENS1_10collective13CollectiveMmaINS1_34MainloopSm90TmaGmmaWarpSpecializedILi4ENS5_IJNS4_1CILi2EEESB_NSA_ILi1EEEEEENS1_32KernelTmaWarpSpecializedPingpongEEENS5_IJNSA_ILi64EEESG_SG_EEEaNS5_IJlSC_lEEEaSI_NS4_8TiledMMAINS4_8MMA_AtomIJNS4_4SM904GMMA26MMA_64x64x32_S32S8S8_SS_TNEEEENS4_6LayoutINS5_IJSC_SC_SC_EEENS5_IJNSA_ILi0EEESR_SR_EEEEENS5_IJNS4_10UnderscoreESU_SU_EEEEENS4_23SM90_TMA_LOAD_MULTICASTENS4_14ComposedLayoutINS4_7SwizzleILi2ELi4ELi3EEENS4_18smem_ptr_flag_bitsILi8EEENSP_INS5_IJNSA_ILi8EEESG_EEENS5_IJSG_SC_EEEEEEEvNS4_8identityESX_S17_vS18_EENS_8epilogue10collective6detail29Sm90TmaWarpSpecializedAdapterINS1B_15DefaultEpilogueIaSI_SI_NS1A_6thread17LinearCombinationIaLi1EiiLNS1F_9ScaleType4KindE0ELNS_15FloatRoundStyleE2EaEENS1_15EpilogueDefaultEEEEEvvEEEEvNT_6ParamsE,(.L_x_140 - _ZN7cutlass13device_kernelINS_4gemm6kernel13GemmUniversalIN4cute5tupleIJiiiiEEENS1_10collective13CollectiveMmaINS1_34MainloopSm90TmaGmmaWarpSpecializedILi4ENS5_IJNS4_1CILi2EEESB_NSA_ILi1EEEEEENS1_32KernelTmaWarpSpecializedPingpongEEENS5_IJNSA_ILi64EEESG_SG_EEEaNS5_IJlSC_lEEEaSI_NS4_8TiledMMAINS4_8MMA_AtomIJNS4_4SM904GMMA26MMA_64x64x32_S32S8S8_SS_TNEEEENS4_6LayoutINS5_IJSC_SC_SC_EEENS5_IJNSA_ILi0EEESR_SR_EEEEENS5_IJNS4_10UnderscoreESU_SU_EEEEENS4_23SM90_TMA_LOAD_MULTICASTENS4_14ComposedLayoutINS4_7SwizzleILi2ELi4ELi3EEENS4_18smem_ptr_flag_bitsILi8EEENSP_INS5_IJNSA_ILi8EEESG_EEENS5_IJSG_SC_EEEEEEEvNS4_8identityESX_S17_vS18_EENS_8epilogue10collective6detail29Sm90TmaWarpSpecializedAdapterINS1B_15DefaultEpilogueIaSI_SI_NS1A_6thread17LinearCombinationIaLi1EiiLNS1F_9ScaleType4KindE0ELNS_15FloatRoundStyleE2EaEENS1_15EpilogueDefaultEEEEEvvEEEEvNT_6ParamsE)
        .other          _ZN7cutlass13device_kernelINS_4gemm6kernel13GemmUniversalIN4cute5tupleIJiiiiEEENS1_10collective13CollectiveMmaINS1_34MainloopSm90TmaGmmaWarpSpecializedILi4ENS5_IJNS4_1CILi2EEESB_NSA_ILi1EEEEEENS1_32KernelTmaWarpSpecializedPingpongEEENS5_IJNSA_ILi64EEESG_SG_EEEaNS5_IJlSC_lEEEaSI_NS4_8TiledMMAINS4_8MMA_AtomIJNS4_4SM904GMMA26MMA_64x64x32_S32S8S8_SS_TNEEEENS4_6LayoutINS5_IJSC_SC_SC_EEENS5_IJNSA_ILi0EEESR_SR_EEEEENS5_IJNS4_10UnderscoreESU_SU_EEEEENS4_23SM90_TMA_LOAD_MULTICASTENS4_14ComposedLayoutINS4_7SwizzleILi2ELi4ELi3EEENS4_18smem_ptr_flag_bitsILi8EEENSP_INS5_IJNSA_ILi8EEESG_EEENS5_IJSG_SC_EEEEEEEvNS4_8identityESX_S17_vS18_EENS_8epilogue10collective6detail29Sm90TmaWarpSpecializedAdapterINS1B_15DefaultEpilogueIaSI_SI_NS1A_6thread17LinearCombinationIaLi1EiiLNS1F_9ScaleType4KindE0ELNS_15FloatRoundStyleE2EaEENS1_15EpilogueDefaultEEEEEvvEEEEvNT_6ParamsE,@"STO_CUDA_ENTRY STV_DEFAULT"
_ZN7cutlass13device_kernelINS_4gemm6kernel13GemmUniversalIN4cute5tupleIJiiiiEEENS1_10collective13CollectiveMmaINS1_34MainloopSm90TmaGmmaWarpSpecializedILi4ENS5_IJNS4_1CILi2EEESB_NSA_ILi1EEEEEENS1_32KernelTmaWarpSpecializedPingpongEEENS5_IJNSA_ILi64EEESG_SG_EEEaNS5_IJlSC_lEEEaSI_NS4_8TiledMMAINS4_8MMA_AtomIJNS4_4SM904GMMA26MMA_64x64x32_S32S8S8_SS_TNEEEENS4_6LayoutINS5_IJSC_SC_SC_EEENS5_IJNSA_ILi0EEESR_SR_EEEEENS5_IJNS4_10UnderscoreESU_SU_EEEEENS4_23SM90_TMA_LOAD_MULTICASTENS4_14ComposedLayoutINS4_7SwizzleILi2ELi4ELi3EEENS4_18smem_ptr_flag_bitsILi8EEENSP_INS5_IJNSA_ILi8EEESG_EEENS5_IJSG_SC_EEEEEEEvNS4_8identityESX_S17_vS18_EENS_8epilogue10collective6detail29Sm90TmaWarpSpecializedAdapterINS1B_15DefaultEpilogueIaSI_SI_NS1A_6thread17LinearCombinationIaLi1EiiLNS1F_9ScaleType4KindE0ELNS_15FloatRoundStyleE2EaEENS1_15EpilogueDefaultEEEEEvvEEEEvNT_6ParamsE:
[----:B------:R-:W0:Y:S01]  /*0000*/  LDC R1, c[0x0][0x28] ;  /* 0x00000a00ff017b82 */ /* 0x000e220000000800 */
[----:B------:R-:W1:Y:S01]  /*0010*/  S2R R0, SR_TID.X ;  /* 0x0000000000007919 */ /* 0x000e620000002100 */
[----:B------:R-:W-:Y:S01]  /*0020*/  ELECT P0, URZ, PT ;  /* 0x00000000003f782f */ /* 0x000fe20003800000 */
[----:B------:R-:W-:Y:S01]  /*0030*/  BSSY B0, `(.L_x_0) ;  /* 0x0000014000007945 */ /* 0x000fe20003800000 */
[--C-:B-1----:R-:W-:Y:S02]  /*0040*/  SHF.R.U32.HI R2, RZ, 0x5, R0.reuse ;  /* 0x00000005ff027819 */ /* 0x102fe40000011600 */
[----:B------:R-:W-:-:S03]  /*0050*/  SHF.R.U32.HI R4, RZ, 0x7, R0 ;  /* 0x00000007ff047819 */ /* 0x000fc60000011600 */
[----:B------:R-:W1:Y:S02]  /*0060*/  SHFL.IDX PT, R3, R2, RZ, 0x1f ;  /* 0x00001fff02037589 */ /* 0x000e6400000e0000 */
[----:B-1----:R-:W-:Y:S02]  /*0070*/  R2UR UR6, R3 ;  /* 0x00000000030672ca */ /* 0x002fe400000e0000 */
[----:B------:R1:W2:Y:S11]  /*0080*/  SHFL.IDX PT, R3, R4, RZ, 0x1f ;  /* 0x00001fff04037589 */ /* 0x0002b600000e0000 */
[----:B------:R-:W-:-:S02]  /*0090*/  USHF.R.S32.HI UR4, URZ, 0x1f, UR6 ;  /* 0x0000001f3f047899 */ /* 0x000fc40008011406 */
[----:B------:R-:W-:Y:S02]  /*00a0*/  ISETP.NE.OR P0, PT, RZ, UR6, !P0 ;  /* 0x00000006ff007c0c */ /* 0x000fe4000c705670 */
[----:B------:R-:W-:-:S04]  /*00b0*/  ULEA.HI UR4, UR4, UR6, URZ, 0x2 ;  /* 0x0000000604047291 */ /* 0x000fc8000f8f103f */
[----:B------:R-:W-:-:S04]  /*00c0*/  ULOP3.LUT UR4, UR4, 0xfffffffc, URZ, 0xc0, !UPT ;  /* 0xfffffffc04047892 */ /* 0x000fc8000f8ec03f */
[----:B------:R-:W-:-:S03]  /*00d0*/  UIADD3 UR6, UR6, -UR4, URZ ;  /* 0x8000000406067290 */ /* 0x000fc6000fffe03f */
[----:B012---:R-:W-:Y:S09]  /*00e0*/  @P0 BRA `(.L_x_1) ;  /* 0x0000000000200947 */ /* 0x007ff20003800000 */
[----:B------:R-:W-:Y:S02]  /*00f0*/  ULDC.64 UR4, c[0x0][0x198] ;  /* 0x0000660000047ab9 */ /* 0x000fe40000000a00 */
[----:B------:R-:W-:Y:S02]  /*0100*/  UIADD3 UR8, UP0, UR4, 0xf0, URZ ;  /* 0x000000f004087890 */ /* 0x000fe4000ff1e03f */
[----:B------:R-:W-:Y:S02]  /*0110*/  UIADD3 UR4, UP1, UR4, 0x1f0, URZ ;  /* 0x000001f004047890 */ /* 0x000fe4000ff3e03f */
[----:B------:R-:W-:Y:S02]  /*0120*/  UIADD3.X UR9, URZ, UR5, URZ, UP0, !UPT ;  /* 0x000000053f097290 */ /* 0x000fe400087fe43f */
[----:B------:R-:W-:-:S07]  /*0130*/  UIADD3.X UR5, URZ, UR5, URZ, UP1, !UPT ;  /* 0x000000053f057290 */ /* 0x000fce0008ffe43f */
[----:B------:R0:W-:Y:S02]  /*0140*/  UTMACCTL.PF [UR8] ;  /* 0x00000000080079b9 */ /* 0x0001e40008040000 */
[----:B------:R0:W-:Y:S02]  /*0150*/  UTMACCTL.PF [UR4] ;  /* 0x00000000040079b9 */ /* 0x0001e40008040000 */
[----:B0-----:R-:W-:Y:S01]  /*0160*/  NOP ;  /* 0x0000000000007918 */ /* 0x001fe20000000000 */
.L_x_1:
[----:B------:R-:W-:Y:S05]  /*0170*/  BSYNC B0 ;  /* 0x0000000000007941 */ /* 0x000fea0003800000 */
.L_x_0:
[----:B------:R-:W0:Y:S01]  /*0180*/  SHFL.IDX PT, R5, R2, RZ, 0x1f ;  /* 0x00001fff02057589 */ /* 0x000e2200000e0000 */
[----:B------:R-:W-:Y:S01]  /*0190*/  R2UR UR19, R3 ;  /* 0x00000000031372ca */ /* 0x000fe200000e0000 */
[----:B------:R-:W-:-:S04]  /*01a0*/  UISETP.NE.AND UP0, UPT, UR6, 0x3, UPT ;  /* 0x000000030600788c */ /* 0x000fc8000bf05270 */
[----:B------:R-:W-:-:S08]  /*01b0*/  UISETP.EQ.OR UP0, UPT, UR6, URZ, !UP0 ;  /* 0x0000003f0600728c */ /* 0x000fd0000c702670 */
[----:B------:R-:W-:Y:S02]  /*01c0*/  UIADD3 UR14, UR19, -0x1, URZ ;  /* 0xffffffff130e7890 */ /* 0x000fe4000fffe03f */
[----:B------:R-:W-:Y:S02]  /*01d0*/  UISETP.EQ.AND UP0, UPT, UR19, URZ, UP0 ;  /* 0x0000003f1300728c */ /* 0x000fe40008702270 */
[----:B------:R-:W-:Y:S02]  /*01e0*/  UISETP.GE.U32.AND UP1, UPT, UR14, 0x2, UPT ;  /* 0x000000020e00788c */ /* 0x000fe4000bf26070 */
[----:B------:R-:W-:Y:S01]  /*01f0*/  USEL UR36, URZ, 0x1, !UP0 ;  /* 0x000000013f247887 */ /* 0x000fe2000c000000 */
[----:B0-----:R-:W-:-:S03]  /*0200*/  ISETP.NE.AND P0, PT, R5, RZ, PT ;  /* 0x000000ff0500720c */ /* 0x001fc60003f05270 */
[----:B------:R-:W-:-:S10]  /*0210*/  USEL UR36, UR36, 0x2, UP1 ;  /* 0x0000000224247887 */ /* 0x000fd40008800000 */
[----:B------:R-:W-:Y:S05]  /*0220*/  @P0 BRA `(.L_x_2) ;  /* 0x0000000000580947 */ /* 0x000fea0003800000 */
[----:B------:R-:W0:Y:S01]  /*0230*/  S2UR UR7, SR_CgaCtaId ;  /* 0x00000000000779c3 */ /* 0x000e220000008800 */
[----:B------:R-:W-:Y:S01]  /*0240*/  UMOV UR4, 0x400 ;  /* 0x0000040000047882 */ /* 0x000fe20000000000 */
[----:B------:R-:W-:Y:S01]  /*0250*/  UMOV UR5, 0x1 ;  /* 0x0000000100057882 */ /* 0x000fe20000000000 */
[----:B------:R-:W-:Y:S01]  /*0260*/  UMOV UR8, 0x3 ;  /* 0x0000000300087882 */ /* 0x000fe20000000000 */
[----:B------:R-:W-:Y:S01]  /*0270*/  ELECT P0, URZ, PT ;  /* 0x00000000003f782f */ /* 0x000fe20003800000 */
[----:B------:R-:W-:-:S04]  /*0280*/  UIADD3 UR8, -UR8, 0x100000, URZ ;  /* 0x0010000008087890 */ /* 0x000fc8000fffe13f */
[----:B------:R-:W-:Y:S02]  /*0290*/  USHF.L.U32 UR9, UR8, 0xb, URZ ;  /* 0x0000000b08097899 */ /* 0x000fe4000800063f */
[----:B------:R-:W-:Y:S02]  /*02a0*/  USHF.L.U32 UR8, UR8, 0x1, URZ ;  /* 0x0000000108087899 */ /* 0x000fe4000800063f */
[----:B0-----:R-:W-:Y:S02]  /*02b0*/  ULEA UR7, UR7, UR4, 0x18 ;  /* 0x0000000407077291 */ /* 0x001fe4000f8ec03f */
[----:B------:R-:W-:-:S04]  /*02c0*/  UIADD3 UR4, -UR5, 0x100000, URZ ;  /* 0x0010000005047890 */ /* 0x000fc8000fffe13f */
[----:B------:R-:W-:Y:S02]  /*02d0*/  USHF.L.U32 UR5, UR4, 0xb, URZ ;  /* 0x0000000b04057899 */ /* 0x000fe4000800063f */
[----:B------:R-:W-:Y:S01]  /*02e0*/  USHF.L.U32 UR4, UR4, 0x1, URZ ;  /* 0x0000000104047899 */ /* 0x000fe2000800063f */
[----:B------:R-:W0:Y:S11]  /*02f0*/  FENCE.VIEW.ASYNC.S ;  /* 0x00000000000073c6 */ /* 0x000e360000000000 */
[----:B0-----:R0:W1:Y:S01]  /*0300*/  SYNCS.EXCH.64 URZ, [UR7], UR4 ;  /* 0x00000004073f75b2 */ /* 0x0010620008000100 */
[----:B------:R0:W2:Y:S01]  /*0310*/  SYNCS.EXCH.64 URZ, [UR7+0x20], UR8 ;  /* 0x00002008073f75b2 */ /* 0x0000a20008000100 */
[----:B------:R0:W3:Y:S01]  /*0320*/  SYNCS.EXCH.64 URZ, [UR7+0x8], UR4 ;  /* 0x00000804073f75b2 */ /* 0x0000e20008000100 */
[----:B------:R0:W4:Y:S01]  /*0330*/  SYNCS.EXCH.64 URZ, [UR7+0x28], UR8 ;  /* 0x00002808073f75b2 */ /* 0x0001220008000100 */
[----:B------:R0:W0:Y:S01]  /*0340*/  SYNCS.EXCH.64 URZ, [UR7+0x10], UR4 ;  /* 0x00001004073f75b2 */ /* 0x0000220008000100 */
[----:B------:R0:W0:Y:S01]  /*0350*/  SYNCS.EXCH.64 URZ, [UR7+0x30], UR8 ;  /* 0x00003008073f75b2 */ /* 0x0000220008000100 */
[----:B------:R0:W0:Y:S01]  /*0360*/  SYNCS.EXCH.64 URZ, [UR7+0x18], UR4 ;  /* 0x00001804073f75b2 */ /* 0x0000220008000100 */
[----:B------:R0:W0:Y:S01]  /*0370*/  SYNCS.EXCH.64 URZ, [UR7+0x38], UR8 ;  /* 0x00003808073f75b2 */ /* 0x0000220008000100 */
[----:B------:R-:W-:Y:S01]  /*0380*/  NOP ;  /* 0x0000000000007918 */ /* 0x000fe20000000000 */
.L_x_2:
[----:B------:R-:W5:Y:S01]  /*0390*/  S2UR UR15, SR_CTAID.X ;  /* 0x00000000000f79c3 */ /* 0x000f620000002500 */
[----:B------:R-:W1:Y:S01]  /*03a0*/  SHFL.IDX PT, R8, R2, RZ, 0x1f ;  /* 0x00001fff02087589 */ /* 0x000e6200000e0000 */
[----:B------:R-:W-:Y:S01]  /*03b0*/  SHF.R.S32.HI R3, RZ, 0x1f, R0 ;  /* 0x0000001fff037819 */ /* 0x000fe20000011400 */
[----:B0-----:R-:W-:Y:S01]  /*03c0*/  ULDC UR4, c[0x0][0x150] ;  /* 0x0000540000047ab9 */ /* 0x001fe20000000800 */
[----:B------:R-:W-:Y:S01]  /*03d0*/  ELECT P0, URZ, PT ;  /* 0x00000000003f782f */ /* 0x000fe20003800000 */
[----:B------:R0:W2:Y:S01]  /*03e0*/  SHFL.IDX PT, R9, R2, RZ, 0x1f ;  /* 0x00001fff02097589 */ /* 0x0000a200000e0000 */
[----:B------:R-:W-:Y:S02]  /*03f0*/  LEA.HI R3, R3, R0, RZ, 0x7 ;  /* 0x0000000003037211 */ /* 0x000fe400078f38ff */
[----:B------:R-:W-:Y:S01]  /*0400*/  ELECT P1, URZ, PT ;  /* 0x00000000003f782f */ /* 0x000fe20003820000 */
[----:B------:R-:W3:Y:S01]  /*0410*/  S2UR UR8, SR_CTAID.Y ;  /* 0x00000000000879c3 */ /* 0x000ee20000002600 */
[----:B------:R-:W-:Y:S01]  /*0420*/  ULDC UR7, c[0x0][0x144] ;  /* 0x0000510000077ab9 */ /* 0x000fe20000000800 */
[----:B------:R-:W-:Y:S01]  /*0430*/  LOP3.LUT R3, R3, 0xffffff80, RZ, 0xc0, !PT ;  /* 0xffffff8003037812 */ /* 0x000fe200078ec0ff */
[----:B------:R-:W-:Y:S01]  /*0440*/  UMOV UR18, 0x80 ;  /* 0x0000008000127882 */ /* 0x000fe20000000000 */
[----:B------:R-:W-:Y:S01]  /*0450*/  NOP ;  /* 0x0000000000007918 */ /* 0x000fe20000000000 */
[----:B0-----:R-:W-:Y:S01]  /*0460*/  SHF.R.S32.HI R2, RZ, 0x1f, R5 ;  /* 0x0000001fff027819 */ /* 0x001fe20000011405 */
[----:B------:R-:W-:Y:S01]  /*0470*/  NOP ;  /* 0x0000000000007918 */ /* 0x000fe20000000000 */
[----:B------:R-:W-:Y:S01]  /*0480*/  IMAD.IADD R3, R0, 0x1, -R3 ;  /* 0x0000000100037824 */ /* 0x000fe200078e0a03 */
[----:B------:R-:W-:Y:S01]  /*0490*/  ULDC UR17, c[0x0][0x148] ;  /* 0x0000520000117ab9 */ /* 0x000fe20000000800 */
[----:B------:R-:W-:Y:S01]  /*04a0*/  LEA.HI R2, R2, R5, RZ, 0x2 ;  /* 0x0000000502027211 */ /* 0x000fe200078f10ff */
[----:B------:R-:W-:Y:S01]  /*04b0*/  IMAD.MOV.U32 R23, RZ, RZ, 0x1 ;  /* 0x00000001ff177424 */ /* 0x000fe200078e00ff */
[----:B------:R-:W-:-:S02]  /*04c0*/  ISETP.NE.AND P2, PT, RZ, UR19, PT ;  /* 0x00000013ff007c0c */ /* 0x000fc4000bf45270 */
[----:B------:R-:W-:Y:S02]  /*04d0*/  SHF.R.S32.HI R6, RZ, 0x1f, R3 ;  /* 0x0000001fff067819 */ /* 0x000fe40000011403 */
[----:B------:R-:W-:Y:S02]  /*04e0*/  LOP3.LUT R2, R2, 0x3ffffffc, RZ, 0xc0, !PT ;  /* 0x3ffffffc02027812 */ /* 0x000fe400078ec0ff */
[----:B-----5:R-:W-:Y:S02]  /*04f0*/  I2FP.F32.U32 R10, UR15 ;  /* 0x0000000f000a7c45 */ /* 0x020fe40008201000 */
[----:B------:R-:W-:Y:S01]  /*0500*/  LEA.HI R7, R6, R3, RZ, 0x3 ;  /* 0x0000000306077211 */ /* 0x000fe200078f18ff */
[----:B------:R-:W-:Y:S01]  /*0510*/  IMAD.IADD R2, R5, 0x1, -R2 ;  /* 0x0000000105027824 */ /* 0x000fe200078e0a02 */
[----:B-1----:R-:W-:Y:S01]  /*0520*/  ISETP.NE.OR P0, PT, R8, RZ, !P0 ;  /* 0x000000ff0800720c */ /* 0x002fe20004705670 */
[----:B------:R-:W-:Y:S01]  /*0530*/  FMUL R10, R10, UR4 ;  /* 0x000000040a0a7c20 */ /* 0x000fe20008400000 */
[--C-:B------:R-:W-:Y:S01]  /*0540*/  SHF.R.S32.HI R8, RZ, 0x3, R7.reuse ;  /* 0x00000003ff087819 */ /* 0x100fe20000011407 */
[----:B------:R-:W-:Y:S01]  /*0550*/  ULDC UR4, c[0x0][0x154] ;  /* 0x0000550000047ab9 */ /* 0x000fe20000000800 */
[----:B------:R-:W-:-:S02]  /*0560*/  SHF.R.S32.HI R7, RZ, 0x1f, R7 ;  /* 0x0000001fff077819 */ /* 0x000fc40000011407 */
[----:B--2---:R-:W-:Y:S01]  /*0570*/  ISETP.NE.OR P1, PT, R9, RZ, !P1 ;  /* 0x000000ff0900720c */ /* 0x004fe20004f25670 */
[----:B------:R-:W0:Y:S01]  /*0580*/  F2I.U32.TRUNC.NTZ R10, R10 ;  /* 0x0000000a000a7305 */ /* 0x000e22000020f000 */
[----:B------:R-:W-:Y:S02]  /*0590*/  LEA.HI R7, R7, R8, RZ, 0x2 ;  /* 0x0000000807077211 */ /* 0x000fe400078f10ff */
[----:B---3--:R-:W-:Y:S02]  /*05a0*/  I2FP.F32.U32 R9, UR8 ;  /* 0x0000000800097c45 */ /* 0x008fe40008201000 */
[----:B------:R-:W-:Y:S01]  /*05b0*/  LOP3.LUT R7, R7, 0xfffffffc, RZ, 0xc0, !PT ;  /* 0xfffffffc07077812 */ /* 0x000fe200078ec0ff */
[----:B------:R-:W-:Y:S02]  /*05c0*/  VOTEU.ALL UP0, P0 ;  /* 0x00000000003f7886 */ /* 0x000fe40000000000 */
[----:B------:R-:W-:Y:S02]  /*05d0*/  FMUL R9, R9, UR4 ;  /* 0x0000000409097c20 */ /* 0x000fe40008400000 */
[----:B------:R-:W-:Y:S01]  /*05e0*/  IMAD.IADD R7, R8, 0x1, -R7 ;  /* 0x0000000108077824 */ /* 0x000fe200078e0a07 */
[----:B------:R-:W1:Y:S01]  /*05f0*/  @!UP0 S2UR UR11, SR_CgaCtaId ;  /* 0x00000000000b89c3 */ /* 0x000e620000008800 */
[----:B------:R-:W-:Y:S01]  /*0600*/  VOTEU.ALL UP1, P1 ;  /* 0x00000000003f7886 */ /* 0x000fe20000820000 */
[----:B------:R-:W-:Y:S01]  /*0610*/  @!UP0 UMOV UR10, 0x400 ;  /* 0x00000400000a8882 */ /* 0x000fe20000000000 */
[----:B------:R-:W-:Y:S01]  /*0620*/  IMAD R2, R2, 0x4, R7 ;  /* 0x0000000402027824 */ /* 0x000fe200078e0207 */
[----:B0-----:R-:W-:Y:S01]  /*0630*/  R2UR UR4, R10 ;  /* 0x000000000a0472ca */ /* 0x001fe200000e0000 */
[----:B------:R-:W0:Y:S01]  /*0640*/  F2I.U32.TRUNC.NTZ R9, R9 ;  /* 0x0000000900097305 */ /* 0x000e22000020f000 */
[----:B------:R-:W-:Y:S01]  /*0650*/  @!UP1 UMOV UR13, 0x400 ;  /* 0x00000400000d9882 */ /* 0x000fe20000000000 */
[C---:B------:R-:W-:Y:S01]  /*0660*/  IMAD.SHL.U32 R5, R2.reuse, 0x4, RZ ;  /* 0x0000000402057824 */ /* 0x040fe200078e00ff */
[----:B------:R-:W2:Y:S01]  /*0670*/  @!UP1 S2UR UR16, SR_CgaCtaId ;  /* 0x00000000001099c3 */ /* 0x000ea20000008800 */
[C---:B------:R-:W-:Y:S01]  /*0680*/  LEA.HI R7, R2.reuse, R2, RZ, 0x1 ;  /* 0x0000000202077211 */ /* 0x040fe200078f08ff */
[----:B------:R-:W-:Y:S01]  /*0690*/  VOTEU.ALL UP2, P1 ;  /* 0x00000000003f7886 */ /* 0x000fe20000840000 */
[----:B------:R-:W-:Y:S01]  /*06a0*/  VOTEU.ALL UP3, P1 ;  /* 0x00000000003f7886 */ /* 0x000fe20000860000 */
[----:B------:R-:W-:Y:S01]  /*06b0*/  LOP3.LUT R22, R2, 0xc, R5, 0x78, !PT ;  /* 0x0000000c02167812 */ /* 0x000fe200078e7805 */
[----:B------:R-:W-:Y:S01]  /*06c0*/  VOTEU.ALL UP4, P1 ;  /* 0x00000000003f7886 */ /* 0x000fe20000880000 */
[----:B------:R-:W-:Y:S01]  /*06d0*/  LOP3.LUT R7, R7, 0xfffffffe, RZ, 0xc0, !PT ;  /* 0xfffffffe07077812 */ /* 0x000fe200078ec0ff */
[----:B------:R-:W-:Y:S01]  /*06e0*/  VOTEU.ALL UP5, P1 ;  /* 0x00000000003f7886 */ /* 0x000fe200008a0000 */
[----:B------:R-:W3:Y:S01]  /*06f0*/  LDC R5, c[0x0][0x140] ;  /* 0x00005000ff057b82 */ /* 0x000ee20000000800 */
[----:B------:R-:W-:-:S02]  /*0700*/  UIADD3 UR4, -UR4, URZ, URZ ;  /* 0x0000003f04047290 */ /* 0x000fc4000fffe13f */
[----:B------:R-:W-:Y:S01]  /*0710*/  IMAD.IADD R7, R2, 0x1, -R7 ;  /* 0x0000000102077824 */ /* 0x000fe200078e0a07 */
[----:B0-----:R-:W-:Y:S01]  /*0720*/  R2UR UR9, R9 ;  /* 0x00000000090972ca */ /* 0x001fe200000e0000 */
[----:B------:R-:W-:-:S03]  /*0730*/  UIMAD UR7, UR7, UR4, UR15 ;  /* 0x00000004070772a4 */ /* 0x000fc6000f8e020f */
[----:B------:R-:W-:Y:S01]  /*0740*/  UMOV UR4, 0x20 ;  /* 0x0000002000047882 */ /* 0x000fe20000000000 */
[----:B-1----:R-:W-:Y:S02]  /*0750*/  @!UP0 ULEA UR12, UR11, UR10, 0x18 ;  /* 0x0000000a0b0c8291 */ /* 0x002fe4000f8ec03f */
[----:B------:R-:W-:Y:S01]  /*0760*/  ISETP.NE.AND P3, PT, R7, UR7, PT ;  /* 0x0000000707007c0c */ /* 0x000fe2000bf65270 */
[----:B------:R-:W-:-:S04]  /*0770*/  @!UP0 UIADD3 UR4, -UR4, 0x100000, URZ ;  /* 0x0010000004048890 */ /* 0x000fc8000fffe13f */
[----:B------:R-:W-:Y:S02]  /*0780*/  @!UP0 USHF.L.U32 UR5, UR4, 0xb, URZ ;  /* 0x0000000b04058899 */ /* 0x000fe4000800063f */
[----:B------:R-:W-:Y:S01]  /*0790*/  @!UP0 USHF.L.U32 UR4, UR4, 0x1, URZ ;  /* 0x0000000104048899 */ /* 0x000fe2000800063f */
[----:B------:R0:W1:Y:S01]  /*07a0*/  SHFL.IDX PT, R7, R4, RZ, 0x1f ;  /* 0x00001fff04077589 */ /* 0x00006200000e0000 */
[----:B------:R-:W-:-:S04]  /*07b0*/  @!UP1 UIADD3 UR10, -UR18, 0x100000, URZ ;  /* 0x00100000120a9890 */ /* 0x000fc8000fffe13f */
[----:B------:R-:W-:Y:S02]  /*07c0*/  @!UP1 USHF.L.U32 UR11, UR10, 0xb, URZ ;  /* 0x0000000b0a0b9899 */ /* 0x000fe4000800063f */
[----:B------:R-:W-:Y:S02]  /*07d0*/  @!UP1 USHF.L.U32 UR10, UR10, 0x1, URZ ;  /* 0x000000010a0a9899 */ /* 0x000fe4000800063f */
[----:B--2---:R-:W-:Y:S01]  /*07e0*/  @!UP1 ULEA UR13, UR16, UR13, 0x18 ;  /* 0x0000000d100d9291 */ /* 0x004fe2000f8ec03f */
[----:B------:R-:W-:Y:S01]  /*07f0*/  VOTEU.ALL UP0, P0 ;  /* 0x00000000003f7886 */ /* 0x000fe20000000000 */
[----:B------:R-:W-:Y:S01]  /*0800*/  VOTEU.ALL UP1, P0 ;  /* 0x00000000003f7886 */ /* 0x000fe20000020000 */
[----:B------:R-:W-:Y:S01]  /*0810*/  UIADD3 UR9, -UR9, URZ, URZ ;  /* 0x0000003f09097290 */ /* 0x000fe2000fffe13f */
[----:B------:R-:W-:Y:S01]  /*0820*/  LOP3.LUT P0, RZ, R3, 0x7, RZ, 0xc0, !PT ;  /* 0x0000000703ff7812 */ /* 0x000fe2000780c0ff */
[----:B------:R-:W2:Y:S02]  /*0830*/  FENCE.VIEW.ASYNC.S ;  /* 0x00000000000073c6 */ /* 0x000ea40000000000 */
[----:B--2---:R-:W2:Y:S01]  /*0840*/  @!UP0 SYNCS.EXCH.64 URZ, [UR12+0x70], UR4 ;  /* 0x000070040c3f85b2 */ /* 0x004ea20008000100 */
[----:B------:R-:W-:-:S02]  /*0850*/  @P3 LEA.HI R2, R22, R22, RZ, 0x1 ;  /* 0x0000001616023211 */ /* 0x000fc400078f08ff */
[----:B---3--:R-:W-:Y:S02]  /*0860*/  ISETP.EQ.U32.AND P1, PT, R5, 0x1, PT ;  /* 0x000000010500780c */ /* 0x008fe40003f22070 */
[----:B------:R-:W-:Y:S02]  /*0870*/  @P3 SHF.R.S32.HI R2, RZ, 0x1, R2 ;  /* 0x00000001ff023819 */ /* 0x000fe40000011402 */
[----:B------:R-:W-:Y:S01]  /*0880*/  ISETP.LT.U32.AND P0, PT, R22, 0x4, !P0 ;  /* 0x000000041600780c */ /* 0x000fe20004701070 */
[----:B------:R3:W0:Y:S01]  /*0890*/  @!UP1 SYNCS.EXCH.64 URZ, [UR12+0x78], UR4 ;  /* 0x000078040c3f95b2 */ /* 0x0006220008000100 */
[----:B------:R-:W-:Y:S01]  /*08a0*/  NOP ;  /* 0x0000000000007918 */ /* 0x000fe20000000000 */
[----:B---3--:R-:W-:Y:S01]  /*08b0*/  UIMAD UR4, UR17, UR9, UR8 ;  /* 0x00000009110472a4 */ /* 0x008fe2000f8e0208 */
[----:B------:R3:W0:Y:S05]  /*08c0*/  @!UP2 SYNCS.EXCH.64 URZ, [UR13+0x50], UR10 ;  /* 0x0000500a0d3fa5b2 */ /* 0x00062a0008000100 */
[----:B------:R-:W-:-:S02]  /*08d0*/  @P3 ISETP.NE.AND P4, PT, R2, UR4, PT ;  /* 0x0000000402003c0c */ /* 0x000fc4000bf85270 */
[----:B------:R-:W-:Y:S02]  /*08e0*/  SEL R2, RZ, 0x1, !P0 ;  /* 0x00000001ff027807 */ /* 0x000fe40004000000 */
[----:B------:R-:W-:-:S04]  /*08f0*/  @P3 SEL R23, RZ, 0x1, P4 ;  /* 0x00000001ff173807 */ /* 0x000fc80002000000 */
[----:B------:R-:W-:Y:S01]  /*0900*/  LOP3.LUT R23, R23, R2, RZ, 0xc0, !PT ;  /* 0x0000000217177212 */ /* 0x000fe200078ec0ff */
[----:B------:R3:W0:Y:S01]  /*0910*/  @!UP3 SYNCS.EXCH.64 URZ, [UR13+0x58], UR10 ;  /* 0x0000580a0d3fb5b2 */ /* 0x0006220008000100 */
[----:B------:R3:W0:Y:S01]  /*0920*/  @!UP4 SYNCS.EXCH.64 URZ, [UR13+0x60], UR10 ;  /* 0x0000600a0d3fc5b2 */ /* 0x0006220008000100 */
[----:B------:R3:W0:Y:S01]  /*0930*/  @!UP5 SYNCS.EXCH.64 URZ, [UR13+0x68], UR10 ;  /* 0x0000680a0d3fd5b2 */ /* 0x0006220008000100 */
[----:B------:R-:W-:Y:S01]  /*0940*/  NOP ;  /* 0x0000000000007918 */ /* 0x000fe20000000000 */
[----:B-123--:R-:W-:Y:S05]  /*0950*/  @!P1 BRA `(.L_x_3) ;  /* 0x0000000000089947 */ /* 0x00efea0003800000 */
[----:B0---4-:R-:W-:Y:S01]  /*0960*/  UCGABAR_ARV ;  /* 0x00000000000079c7 */ /* 0x011fe20008000000 */
[----:B------:R-:W-:Y:S05]  /*0970*/  BRA `(.L_x_4) ;  /* 0x0000000000047947 */ /* 0x000fea0003800000 */
.L_x_3:
[----:B0---4-:R-:W-:Y:S01]  /*0980*/  NOP ;  /* 0x0000000000007918 */ /* 0x011fe20000000000 */
.L_x_4:
[----:B------:R-:W-:Y:S01]  /*0990*/  ULDC.64 UR4, c[0x0][0x598] ;  /* 0x0001660000047ab9 */ /* 0x000fe20000000a00 */
[----:B------:R-:W-:Y:S01]  /*09a0*/  ULDC.64 UR52, c[0x0][0x208] ;  /* 0x0000820000347ab9 */ /* 0x000fe20000000a00 */
[----:B------:R-:W-:-:S04]  /*09b0*/  ISETP.NE.U32.AND P0, PT, RZ, UR4, PT ;  /* 0x00000004ff007c0c */ /* 0x000fc8000bf05070 */
[----:B------:R-:W-:-:S13]  /*09c0*/  ISETP.NE.AND.EX P0, PT, RZ, UR5, PT, P0 ;  /* 0x00000005ff007c0c */ /* 0x000fda000bf05300 */
[----:B------:R-:W-:Y:S05]  /*09d0*/  @!P0 BRA `(.L_x_5) ;  /* 0x00000000001c8947 */ /* 0x000fea0003800000 */
[----:B------:R-:W0:Y:S02]  /*09e0*/  LDC.64 R4, c[0x0][0x598] ;  /* 0x00016600ff047b82 */ /* 0x000e240000000a00 */
[----:B0-----:R-:W2:Y:S02]  /*09f0*/  LDG.E.64 R4, desc[UR52][R4.64] ;  /* 0x0000003404047981 */ /* 0x001ea4000c1e1b00 */
[----:B--2---:R-:W-:-:S04]  /*0a00*/  ISETP.NE.U32.AND P0, PT, R4, RZ, PT ;  /* 0x000000ff0400720c */ /* 0x004fc80003f05070 */
[----:B------:R-:W-:-:S13]  /*0a10*/  ISETP.NE.AND.EX P0, PT, R5, RZ, PT, P0 ;  /* 0x000000ff0500720c */ /* 0x000fda0003f05300 */
[----:B------:R-:W-:Y:S05]  /*0a20*/  @!P0 BRA `(.L_x_5) ;  /* 0x0000000000088947 */ /* 0x000fea0003800000 */
[----:B------:R0:W5:Y:S01]  /*0a30*/  LD.E R56, desc[UR52][R4.64] ;  /* 0x0000003404387980 */ /* 0x000162000c101900 */
[----:B------:R-:W-:Y:S05]  /*0a40*/  BRA `(.L_x_6) ;  /* 0x0000000000247947 */ /* 0x000fea0003800000 */
.L_x_5:
[----:B------:R-:W-:Y:S02]  /*0a50*/  ULDC.64 UR4, c[0x0][0x588] ;  /* 0x0001620000047ab9 */ /* 0x000fe40000000a00 */
[----:B------:R-:W-:-:S04]  /*0a60*/  ISETP.NE.U32.AND P0, PT, RZ, UR4, PT ;  /* 0x00000004ff007c0c */ /* 0x000fc8000bf05070 */
[----:B------:R-:W-:-:S13]  /*0a70*/  ISETP.NE.AND.EX P0, PT, RZ, UR5, PT, P0 ;  /* 0x00000005ff007c0c */ /* 0x000fda000bf05300 */
[----:B------:R-:W-:Y:S05]  /*0a80*/  @!P0 BRA `(.L_x_7) ;  /* 0x00000000000c8947 */ /* 0x000fea0003800000 */
[----:B------:R-:W0:Y:S02]  /*0a90*/  LDC.64 R56, c[0x0][0x588] ;  /* 0x00016200ff387b82 */ /* 0x000e240000000a00 */
[----:B0-----:R1:W5:Y:S01]  /*0aa0*/  LDG.E R56, desc[UR52][R56.64] ;  /* 0x0000003438387981 */ /* 0x001362000c1e1900 */
[----:B------:R-:W-:Y:S05]  /*0ab0*/  BRA `(.L_x_6) ;  /* 0x0000000000087947 */ /* 0x000fea0003800000 */
.L_x_7:
[----:B------:R-:W-:Y:S02]  /*0ac0*/  ULDC UR4, c[0x0][0x580] ;  /* 0x0001600000047ab9 */ /* 0x000fe40000000800 */
[----:B------:R-:W-:-:S07]  /*0ad0*/  IMAD.U32 R56, RZ, RZ, UR4 ;  /* 0x00000004ff387e24 */ /* 0x000fce000f8e00ff */
.L_x_6:
[----:B------:R-:W-:Y:S02]  /*0ae0*/  ULDC.64 UR4, c[0x0][0x5a0] ;  /* 0x0001680000047ab9 */ /* 0x000fe40000000a00 */
[----:B------:R-:W-:-:S04]  /*0af0*/  ISETP.NE.U32.AND P0, PT, RZ, UR4, PT ;  /* 0x00000004ff007c0c */ /* 0x000fc8000bf05070 */
[----:B------:R-:W-:-:S13]  /*0b00*/  ISETP.NE.AND.EX P0, PT, RZ, UR5, PT, P0 ;  /* 0x00000005ff007c0c */ /* 0x000fda000bf05300 */
[----:B------:R-:W-:Y:S05]  /*0b10*/  @!P0 BRA `(.L_x_8) ;  /* 0x00000000001c8947 */ /* 0x000fea0003800000 */
[----:B0-----:R-:W0:Y:S02]  /*0b20*/  LDC.64 R4, c[0x0][0x5a0] ;  /* 0x00016800ff047b82 */ /* 0x001e240000000a00 */
[----:B0-----:R-:W2:Y:S02]  /*0b30*/  LDG.E.64 R4, desc[UR52][R4.64] ;  /* 0x0000003404047981 */ /* 0x001ea4000c1e1b00 */
[----:B--2---:R-:W-:-:S04]  /*0b40*/  ISETP.NE.U32.AND P0, PT, R4, RZ, PT ;  /* 0x000000ff0400720c */ /* 0x004fc80003f05070 */
[----:B------:R-:W-:-:S13]  /*0b50*/  ISETP.NE.AND.EX P0, PT, R5, RZ, PT, P0 ;  /* 0x000000ff0500720c */ /* 0x000fda0003f05300 */
[----:B------:R-:W-:Y:S05]  /*0b60*/  @!P0 BRA `(.L_x_8) ;  /* 0x0000000000088947 */ /* 0x000fea0003800000 */
[----:B-1----:R0:W5:Y:S01]  /*0b70*/  LD.E R57, desc[UR52][R4.64] ;  /* 0x0000003404397980 */ /* 0x002162000c101900 */
[----:B------:R-:W-:Y:S05]  /*0b80*/  BRA `(.L_x_9) ;  /* 0x0000000000247947 */ /* 0x000fea0003800000 */
.L_x_8:
[----:B------:R-:W-:Y:S02]  /*0b90*/  ULDC.64 UR4, c[0x0][0x590] ;  /* 0x0001640000047ab9 */ /* 0x000fe40000000a00 */
[----:B------:R-:W-:-:S04]  /*0ba0*/  ISETP.NE.U32.AND P0, PT, RZ, UR4, PT ;  /* 0x00000004ff007c0c */ /* 0x000fc8000bf05070 */
[----:B------:R-:W-:-:S13]  /*0bb0*/  ISETP.NE.AND.EX P0, PT, RZ, UR5, PT, P0 ;  /* 0x00000005ff007c0c */ /* 0x000fda000bf05300 */
[----:B------:R-:W-:Y:S05]  /*0bc0*/  @!P0 BRA `(.L_x_10) ;  /* 0x00000000000c8947 */ /* 0x000fea0003800000 */
[----:B0-----:R-:W1:Y:S02]  /*0bd0*/  LDC.64 R4, c[0x0][0x590] ;  /* 0x00016400ff047b82 */ /* 0x001e640000000a00 */
[----:B-1----:R1:W5:Y:S01]  /*0be0*/  LDG.E R57, desc[UR52][R4.64] ;  /* 0x0000003404397981 */ /* 0x002362000c1e1900 */
[----:B------:R-:W-:Y:S05]  /*0bf0*/  BRA `(.L_x_9) ;  /* 0x0000000000087947 */ /* 0x000fea0003800000 */
.L_x_10:
[----:B------:R-:W-:Y:S02]  /*0c00*/  ULDC UR4, c[0x0][0x584] ;  /* 0x0001610000047ab9 */ /* 0x000fe40000000800 */
[----:B-1----:R-:W-:-:S07]  /*0c10*/  IMAD.U32 R57, RZ, RZ, UR4 ;  /* 0x00000004ff397e24 */ /* 0x002fce000f8e00ff */
.L_x_9:
[----:B------:R-:W-:Y:S01]  /*0c20*/  ULDC UR4, c[0x0][0x65c] ;  /* 0x0001970000047ab9 */ /* 0x000fe20000000800 */
[----:B01----:R-:W0:Y:S01]  /*0c30*/  LDC.64 R4, c[0x0][0x650] ;  /* 0x00019400ff047b82 */ /* 0x003e220000000a00 */
[----:B------:R-:W-:Y:S01]  /*0c40*/  UISETP.NE.AND UP2, UPT, UR4, 0x1, UPT ;  /* 0x000000010400788c */ /* 0x000fe2000bf45270 */
[----:B------:R-:W-:Y:S01]  /*0c50*/  IMAD.MOV.U32 R19, RZ, RZ, -0x1 ;  /* 0xffffffffff137424 */ /* 0x000fe200078e00ff */
[----:B------:R-:W-:Y:S01]  /*0c60*/  UISETP.NE.AND UP0, UPT, UR19, 0x2, UPT ;  /* 0x000000021300788c */ /* 0x000fe2000bf05270 */
[----:B------:R-:W-:Y:S01]  /*0c70*/  IMAD.MOV.U32 R18, RZ, RZ, -0x1 ;  /* 0xffffffffff127424 */ /* 0x000fe200078e00ff */
[----:B------:R-:W-:-:S07]  /*0c80*/  UP2UR UR38, UPR, URZ, 0x4 ;  /* 0x000000043f267883 */ /* 0x000fce0008000000 */
[----:B------:R-:W-:Y:S01]  /*0c90*/  @UP2 ULDC UR12, c[0x0][0x10] ;  /* 0x00000400000c2ab9 */ /* 0x000fe20000000800 */
[----:B------:R-:W-:Y:S01]  /*0ca0*/  @UP2 UMOV UR4, UR8 ;  /* 0x0000000800042c82 */ /* 0x000fe20008000000 */
[----:B------:R-:W-:Y:S01]  /*0cb0*/  @UP2 UMOV UR5, URZ ;  /* 0x0000003f00052c82 */ /* 0x000fe20008000000 */
[----:B------:R-:W-:Y:S01]  /*0cc0*/  @!UP2 ULDC UR16, c[0x0][0xc] ;  /* 0x000003000010aab9 */ /* 0x000fe20000000800 */
[----:B------:R-:W-:Y:S01]  /*0cd0*/  @UP2 UIMAD.WIDE.U32 UR12, UR15, UR12, UR4 ;  /* 0x0000000c0f0c22a5 */ /* 0x000fe2000f8e0004 */
[----:B------:R-:W-:Y:S02]  /*0ce0*/  ULDC UR10, c[0x0][0xc] ;  /* 0x00000300000a7ab9 */ /* 0x000fe40000000800 */
[----:B------:R-:W-:Y:S01]  /*0cf0*/  @UP2 UMOV UR4, URZ ;  /* 0x0000003f00042c82 */ /* 0x000fe20008000000 */
[----:B------:R-:W-:Y:S01]  /*0d00*/  UMOV UR5, URZ ;  /* 0x0000003f00057c82 */ /* 0x000fe20008000000 */
[----:B------:R-:W-:Y:S01]  /*0d10*/  @UP2 UIADD3 UR18, UR13, UR4, URZ ;  /* 0x000000040d122290 */ /* 0x000fe2000fffe03f */
[----:B------:R-:W-:-:S02]  /*0d20*/  ULDC UR11, c[0x0][0x10] ;  /* 0x00000400000b7ab9 */ /* 0x000fc40000000800 */
[----:B------:R-:W-:Y:S01]  /*0d30*/  UMOV UR4, UR15 ;  /* 0x0000000f00047c82 */ /* 0x000fe20008000000 */
[----:B------:R-:W-:Y:S02]  /*0d40*/  UIMAD.WIDE.U32 UR10, UR10, UR11, URZ ;  /* 0x0000000b0a0a72a5 */ /* 0x000fe4000f8e003f */
[----:B------:R-:W-:Y:S01]  /*0d50*/  @!UP2 UIMAD.WIDE.U32 UR4, UR8, UR16, UR4 ;  /* 0x000000100804a2a5 */ /* 0x000fe2000f8e0004 */
[----:B------:R-:W-:Y:S02]  /*0d60*/  ULDC UR13, c[0x0][0x14] ;  /* 0x00000500000d7ab9 */ /* 0x000fe40000000800 */
[----:B------:R-:W-:Y:S02]  /*0d70*/  UIMAD.WIDE.U32 UR50, UR10, UR13, URZ ;  /* 0x0000000d0a3272a5 */ /* 0x000fe4000f8e003f */
[----:B------:R-:W-:Y:S02]  /*0d80*/  UIMAD UR37, UR11, UR13, URZ ;  /* 0x0000000d0b2572a4 */ /* 0x000fe4000f8e023f */
[----:B------:R-:W-:Y:S01]  /*0d90*/  @!UP2 UMOV UR12, UR4 ;  /* 0x00000004000cac82 */ /* 0x000fe20008000000 */
[----:B------:R-:W-:Y:S01]  /*0da0*/  @!UP2 UMOV UR18, UR5 ;  /* 0x000000050012ac82 */ /* 0x000fe20008000000 */
[----:B------:R-:W-:-:S02]  /*0db0*/  UIADD3 UR37, UR51, UR37, URZ ;  /* 0x0000002533257290 */ /* 0x000fc4000fffe03f */
[----:B------:R-:W-:-:S04]  /*0dc0*/  UIADD3 UR4, UP1, UR12, UR50, URZ ;  /* 0x000000320c047290 */ /* 0x000fc8000ff3e03f */
[----:B------:R-:W-:Y:S02]  /*0dd0*/  UIADD3.X UR5, UR18, UR37, URZ, UP1, !UPT ;  /* 0x0000002512057290 */ /* 0x000fe40008ffe43f */
[----:B------:R-:W-:Y:S02]  /*0de0*/  USEL UR4, UR4, UR12, !UP0 ;  /* 0x0000000c04047287 */ /* 0x000fe4000c000000 */
[----:B------:R-:W-:-:S04]  /*0df0*/  USEL UR5, UR5, UR18, !UP0 ;  /* 0x0000001205057287 */ /* 0x000fc8000c000000 */
[----:B0-----:R-:W-:Y:S01]  /*0e00*/  ISETP.LE.U32.AND P0, PT, R4, UR4, PT ;  /* 0x0000000404007c0c */ /* 0x001fe2000bf03070 */
[----:B------:R-:W-:Y:S01]  /*0e10*/  IMAD.U32 R16, RZ, RZ, UR4 ;  /* 0x00000004ff107e24 */ /* 0x000fe2000f8e00ff */
[----:B------:R-:W-:Y:S01]  /*0e20*/  PRMT R4, RZ, 0x7610, R4 ;  /* 0x00007610ff047816 */ /* 0x000fe20000000004 */
[----:B------:R-:W-:Y:S02]  /*0e30*/  IMAD.U32 R2, RZ, RZ, UR5 ;  /* 0x00000005ff027e24 */ /* 0x000fe4000f8e00ff */
[----:B------:R-:W-:-:S03]  /*0e40*/  IMAD.U32 R17, RZ, RZ, UR5 ;  /* 0x00000005ff117e24 */ /* 0x000fc6000f8e00ff */
[----:B------:R-:W-:Y:S01]  /*0e50*/  ISETP.GE.U32.AND.EX P0, PT, R2, R5, PT, P0 ;  /* 0x000000050200720c */ /* 0x000fe20003f06100 */
[----:B------:R-:W-:-:S12]  /*0e60*/  IMAD.MOV.U32 R2, RZ, RZ, -0x1 ;  /* 0xffffffffff027424 */ /* 0x000fd800078e00ff */
[----:B------:R-:W-:Y:S05]  /*0e70*/  @P0 BRA `(.L_x_11) ;  /* 0x0000000400500947 */ /* 0x000fea0003800000 */
[----:B------:R-:W-:Y:S01]  /*0e80*/  ULDC.64 UR18, c[0x0][0x628] ;  /* 0x00018a0000127ab9 */ /* 0x000fe20000000a00 */
[C---:B------:R-:W-:Y:S01]  /*0e90*/  R2UR UR20, R16.reuse ;  /* 0x00000000101472ca */ /* 0x040fe200000e0000 */
[----:B------:R-:W-:Y:S01]  /*0ea0*/  ULDC UR16, c[0x0][0x630] ;  /* 0x00018c0000107ab9 */ /* 0x000fe20000000800 */
[----:B------:R-:W-:Y:S02]  /*0eb0*/  ISETP.NE.U32.AND P0, PT, RZ, UR18, PT ;  /* 0x00000012ff007c0c */ /* 0x000fe4000bf05070 */
[----:B------:R-:W-:Y:S02]  /*0ec0*/  R2UR UR4, R16 ;  /* 0x00000000100472ca */ /* 0x000fe400000e0000 */
[----:B------:R-:W-:Y:S02]  /*0ed0*/  ISETP.NE.AND.EX P0, PT, RZ, UR19, PT, P0 ;  /* 0x00000013ff007c0c */ /* 0x000fe4000bf05300 */
[----:B------:R-:W-:-:S11]  /*0ee0*/  R2UR UR5, R17 ;  /* 0x00000000110572ca */ /* 0x000fd600000e0000 */
[----:B------:R-:W-:Y:S05]  /*0ef0*/  @!P0 BRA `(.L_x_12) ;  /* 0x0000000000308947 */ /* 0x000fea0003800000 */
[----:B------:R-:W-:Y:S01]  /*0f00*/  R2UR UR4, R16 ;  /* 0x00000000100472ca */ /* 0x000fe200000e0000 */
[----:B------:R-:W-:Y:S01]  /*0f10*/  ULDC UR12, c[0x0][0x634] ;  /* 0x00018d00000c7ab9 */ /* 0x000fe20000000800 */
[----:B------:R-:W-:-:S11]  /*0f20*/  R2UR UR15, R17 ;  /* 0x00000000110f72ca */ /* 0x000fd600000e0000 */
[----:B------:R-:W-:-:S04]  /*0f30*/  UIADD3 UR12, UP1, UR4, UR12, URZ ;  /* 0x0000000c040c7290 */ /* 0x000fc8000ff3e03f */
[----:B------:R-:W-:-:S04]  /*0f40*/  UIADD3.X UR15, URZ, UR15, URZ, UP1, !UPT ;  /* 0x0000000f3f0f7290 */ /* 0x000fc80008ffe43f */
[----:B------:R-:W-:-:S04]  /*0f50*/  UIMAD.WIDE.U32 UR4, UR15, UR18, URZ ;  /* 0x000000120f0472a5 */ /* 0x000fc8000f8e003f */
[----:B------:R-:W-:Y:S02]  /*0f60*/  UIMAD.WIDE.U32 UR10, UP1, UR12, UR19, UR4 ;  /* 0x000000130c0a72a5 */ /* 0x000fe4000f820004 */
[----:B------:R-:W-:Y:S02]  /*0f70*/  UIMAD.WIDE.U32 UR4, UR12, UR18, URZ ;  /* 0x000000120c0472a5 */ /* 0x000fe4000f8e003f */
[----:B------:R-:W-:Y:S02]  /*0f80*/  UIADD3.X UR13, URZ, URZ, URZ, UP1, !UPT ;  /* 0x0000003f3f0d7290 */ /* 0x000fe40008ffe43f */
[----:B------:R-:W-:Y:S01]  /*0f90*/  UIADD3 URZ, UP1, UR5, UR10, URZ ;  /* 0x0000000a053f7290 */ /* 0x000fe2000ff3e03f */
[----:B------:R-:W-:-:S03]  /*0fa0*/  UMOV UR12, UR11 ;  /* 0x0000000b000c7c82 */ /* 0x000fc60008000000 */
[----:B------:R-:W-:-:S12]  /*0fb0*/  UIMAD.WIDE.U32.X UR4, UR15, UR19, UR12, UP1 ;  /* 0x000000130f0472a5 */ /* 0x000fd800088e040c */
.L_x_12:
[----:B------:R-:W-:Y:S01]  /*0fc0*/  USHF.R.U64 UR4, UR4, UR16, UR5 ;  /* 0x0000001004047299 */ /* 0x000fe20008001205 */
[----:B------:R-:W-:Y:S01]  /*0fd0*/  R2UR UR11, R17 ;  /* 0x00000000110b72ca */ /* 0x000fe200000e0000 */
[----:B------:R-:W-:Y:S02]  /*0fe0*/  USHF.R.U32.HI UR5, URZ, UR16, UR5 ;  /* 0x000000103f057299 */ /* 0x000fe40008011605 */
[----:B------:R-:W-:Y:S01]  /*0ff0*/  UIADD3 UR12, UP1, URZ, -UR4, URZ ;  /* 0x800000043f0c7290 */ /* 0x000fe2000ff3e03f */
[----:B------:R-:W-:Y:S01]  /*1000*/  ULDC.64 UR18, c[0x0][0x620] ;  /* 0x0001880000127ab9 */ /* 0x000fe20000000a00 */
[----:B------:R-:W-:Y:S02]  /*1010*/  UISETP.NE.AND UP2, UPT, UR38, URZ, UPT ;  /* 0x0000003f2600728c */ /* 0x000fe4000bf45270 */
[----:B------:R-:W-:Y:S01]  /*1020*/  UIADD3.X UR5, URZ, ~UR5, URZ, UP1, !UPT ;  /* 0x800000053f057290 */ /* 0x000fe20008ffe43f */
[----:B------:R-:W-:Y:S01]  /*1030*/  UMOV UR10, UR20 ;  /* 0x00000014000a7c82 */ /* 0x000fe20008000000 */
[----:B------:R-:W-:-:S02]  /*1040*/  ULDC UR13, c[0x0][0x618] ;  /* 0x00018600000d7ab9 */ /* 0x000fc40000000800 */
[----:B------:R-:W-:Y:S02]  /*1050*/  UIMAD UR5, UR5, UR18, URZ ;  /* 0x00000012050572a4 */ /* 0x000fe4000f8e023f */
[----:B------:R-:W-:Y:S02]  /*1060*/  UIMAD.WIDE.U32 UR10, UR12, UR18, UR10 ;  /* 0x000000120c0a72a5 */ /* 0x000fe4000f8e000a */
[----:B------:R-:W-:Y:S02]  /*1070*/  UIMAD UR12, UR12, UR19, UR5 ;  /* 0x000000130c0c72a4 */ /* 0x000fe4000f8e0205 */
[----:B------:R-:W-:Y:S02]  /*1080*/  @UP2 UIMAD UR7, UR17, UR9, UR8 ;  /* 0x00000009110722a4 */ /* 0x000fe4000f8e0208 */
[----:B------:R-:W-:Y:S01]  /*1090*/  UIADD3 UR11, UR11, UR12, URZ ;  /* 0x0000000c0b0b7290 */ /* 0x000fe2000fffe03f */
[----:B------:R-:W-:Y:S01]  /*10a0*/  ULDC.64 UR8, c[0x0][0x640] ;  /* 0x0001900000087ab9 */ /* 0x000fe20000000a00 */
[----:B------:R-:W-:-:S02]  /*10b0*/  ULDC UR15, c[0x0][0x608] ;  /* 0x00018200000f7ab9 */ /* 0x000fc40000000800 */
[----:B------:R-:W-:Y:S01]  /*10c0*/  USHF.R.U64 UR20, UR10, UR13, UR11 ;  /* 0x0000000d0a147299 */ /* 0x000fe2000800120b */
[----:B------:R-:W-:Y:S01]  /*10d0*/  ISETP.NE.U32.AND P0, PT, RZ, UR8, PT ;  /* 0x00000008ff007c0c */ /* 0x000fe2000bf05070 */
[----:B------:R-:W-:Y:S01]  /*10e0*/  USHF.R.U32.HI UR11, URZ, UR13, UR11 ;  /* 0x0000000d3f0b7299 */ /* 0x000fe2000801160b */
[----:B------:R-:W-:Y:S02]  /*10f0*/  ULDC UR21, c[0x0][0x658] ;  /* 0x0001960000157ab9 */ /* 0x000fe40000000800 */
[----:B------:R-:W-:Y:S01]  /*1100*/  ISETP.NE.AND.EX P0, PT, RZ, UR9, PT, P0 ;  /* 0x00000009ff007c0c */ /* 0x000fe2000bf05300 */
[----:B------:R-:W-:Y:S02]  /*1110*/  USHF.R.U64 UR25, UR20, UR15, UR11 ;  /* 0x0000000f14197299 */ /* 0x000fe4000800120b */
[----:B------:R-:W-:Y:S01]  /*1120*/  USHF.R.U32.HI UR11, URZ, UR15, UR11 ;  /* 0x0000000f3f0b7299 */ /* 0x000fe2000801160b */
[----:B------:R-:W-:Y:S01]  /*1130*/  UMOV UR10, 0xffffffff ;  /* 0xffffffff000a7882 */ /* 0x000fe20000000000 */
[----:B------:R-:W-:Y:S01]  /*1140*/  ULDC UR5, c[0x0][0x600] ;  /* 0x0001800000057ab9 */ /* 0x000fe20000000800 */
[----:B------:R-:W-:-:S02]  /*1150*/  USHF.L.U32 UR10, UR10, UR21, URZ ;  /* 0x000000150a0a7299 */ /* 0x000fc4000800063f */
[----:B------:R-:W-:Y:S02]  /*1160*/  USHF.R.U64 UR26, UR25, UR21, UR11 ;  /* 0x00000015191a7299 */ /* 0x000fe4000800120b */
[----:B------:R-:W-:Y:S02]  /*1170*/  ULOP3.LUT UR15, URZ, UR10, URZ, 0x33, !UPT ;  /* 0x0000000a3f0f7292 */ /* 0x000fe4000f8e333f */
[----:B------:R-:W-:Y:S02]  /*1180*/  UIADD3 UR19, UR5, -0x1, URZ ;  /* 0xffffffff05137890 */ /* 0x000fe4000fffe03f */
[----:B------:R-:W-:Y:S01]  /*1190*/  USHF.R.U32.HI UR11, URZ, UR21, UR11 ;  /* 0x000000153f0b7299 */ /* 0x000fe2000801160b */
[----:B------:R-:W-:Y:S01]  /*11a0*/  ULDC UR22, c[0x0][0x648] ;  /* 0x0001920000167ab9 */ /* 0x000fe20000000800 */
[----:B------:R-:W-:Y:S01]  /*11b0*/  ULDC UR23, c[0x0][0x638] ;  /* 0x00018e0000177ab9 */ /* 0x000fe20000000800 */
[----:B------:R-:W-:Y:S01]  /*11c0*/  UMOV UR24, 0x1 ;  /* 0x0000000100187882 */ /* 0x000fe20000000000 */
[----:B------:R-:W-:Y:S01]  /*11d0*/  UMOV UR10, UR26 ;  /* 0x0000001a000a7c82 */ /* 0x000fe20008000000 */
[----:B------:R-:W-:Y:S07]  /*11e0*/  @!P0 BRA `(.L_x_13) ;  /* 0x0000000000308947 */ /* 0x000fee0003800000 */
[----:B------:R-:W-:Y:S02]  /*11f0*/  ULDC UR16, c[0x0][0x64c] ;  /* 0x0001930000107ab9 */ /* 0x000fe40000000800 */
        /* <DEDUP_REMOVED lines=8> */
[----:B------:R-:W-:-:S07]  /*1280*/  UIMAD.WIDE.U32.X UR8, UR18, UR9, UR16, UP1 ;  /* 0x00000009120872a5 */ /* 0x000fce00088e0410 */
[----:B------:R-:W-:Y:S01]  /*1290*/  UMOV UR10, UR8 ;  /* 0x00000008000a7c82 */ /* 0x000fe20008000000 */
[----:B------:R-:W-:-:S05]  /*12a0*/  UMOV UR11, UR9 ;  /* 0x00000009000b7c82 */ /* 0x000fca0008000000 */
.L_x_13:
[----:B------:R-:W-:Y:S01]  /*12b0*/  USHF.R.U64 UR9, UR10, UR22, UR11 ;  /* 0x000000160a097299 */ /* 0x000fe2000800120b */
[----:B------:R-:W-:Y:S01]  /*12c0*/  IMAD.MOV.U32 R4, RZ, RZ, 0x1 ;  /* 0x00000001ff047424 */ /* 0x000fe200078e00ff */
[----:B------:R-:W-:Y:S01]  /*12d0*/  USHF.L.U32 UR8, UR24, UR21, URZ ;  /* 0x0000001518087299 */ /* 0x000fe2000800063f */
[----:B------:R-:W-:Y:S01]  /*12e0*/  IMAD.U32 R2, RZ, RZ, UR4 ;  /* 0x00000004ff027e24 */ /* 0x000fe2000f8e00ff */
[----:B------:R-:W-:Y:S02]  /*12f0*/  ULOP3.LUT UR15, UR25, UR15, URZ, 0xc0, !UPT ;  /* 0x0000000f190f7292 */ /* 0x000fe4000f8ec03f */
[----:B------:R-:W-:Y:S02]  /*1300*/  UIADD3 UR10, -UR9, URZ, URZ ;  /* 0x0000003f090a7290 */ /* 0x000fe4000fffe13f */
[----:B------:R-:W-:Y:S02]  /*1310*/  UIMAD UR15, UR8, UR9, UR15 ;  /* 0x00000009080f72a4 */ /* 0x000fe4000f8e020f */
[----:B------:R-:W-:-:S02]  /*1320*/  ULOP3.LUT UR19, UR20, UR19, URZ, 0xc0, !UPT ;  /* 0x0000001314137292 */ /* 0x000fc4000f8ec03f */
[----:B------:R-:W-:Y:S01]  /*1330*/  UIMAD UR8, UR10, UR23, UR26 ;  /* 0x000000170a0872a4 */ /* 0x000fe2000f8e021a */
[----:B------:R-:W-:Y:S01]  /*1340*/  ULDC UR9, c[0x0][0x610] ;  /* 0x0001840000097ab9 */ /* 0x000fe20000000800 */
[----:B------:R-:W-:Y:S02]  /*1350*/  UISETP.NE.AND UP1, UPT, UR38, URZ, UPT ;  /* 0x0000003f2600728c */ /* 0x000fe4000bf25270 */
[----:B------:R-:W-:Y:S02]  /*1360*/  UIMAD UR7, UR15, UR9, UR7 ;  /* 0x000000090f0772a4 */ /* 0x000fe4000f8e0207 */
[----:B------:R-:W-:-:S04]  /*1370*/  UIMAD UR8, UR8, UR5, UR19 ;  /* 0x00000005080872a4 */ /* 0x000fc8000f8e0213 */
[----:B------:R-:W-:Y:S02]  /*1380*/  USEL UR5, UR8, UR7, !UP1 ;  /* 0x0000000708057287 */ /* 0x000fe4000c800000 */
[----:B------:R-:W-:-:S04]  /*1390*/  USEL UR7, UR7, UR8, !UP1 ;  /* 0x0000000807077287 */ /* 0x000fc8000c800000 */
[----:B------:R-:W-:Y:S02]  /*13a0*/  IMAD.U32 R18, RZ, RZ, UR5 ;  /* 0x00000005ff127e24 */ /* 0x000fe4000f8e00ff */
[----:B------:R-:W-:-:S07]  /*13b0*/  IMAD.U32 R19, RZ, RZ, UR7 ;  /* 0x00000007ff137e24 */ /* 0x000fce000f8e00ff */
.L_x_11:
[----:B------:R-:W-:Y:S05]  /*13c0*/  @!P1 BRA `(.L_x_14) ;  /* 0x00000000000c9947 */ /* 0x000fea0003800000 */
[----:B------:R-:W-:Y:S01]  /*13d0*/  UCGABAR_WAIT ;  /* 0x0000000000007dc7 */ /* 0x000fe20008000000 */
[----:B------:R-:W-:Y:S01]  /*13e0*/  CCTL.IVALL ;  /* 0x00000000ff00798f */ /* 0x000fe20002000000 */
[----:B------:R-:W-:Y:S05]  /*13f0*/  BRA `(.L_x_15) ;  /* 0x0000000000047947 */ /* 0x000fea0003800000 */
.L_x_14:
[----:B------:R-:W-:Y:S06]  /*1400*/  BAR.SYNC.DEFER_BLOCKING 0x0 ;  /* 0x0000000000007b1d */ /* 0x000fec0000010000 */
.L_x_15:
[----:B------:R-:W-:Y:S02]  /*1410*/  ULDC UR4, c[0x0][0x28c] ;  /* 0x0000a30000047ab9 */ /* 0x000fe40000000800 */
[----:B------:R-:W-:-:S04]  /*1420*/  UIADD3 UR4, UR4, 0x3f, URZ ;  /* 0x0000003f04047890 */ /* 0x000fc8000fffe03f */
[----:B------:R-:W-:-:S04]  /*1430*/  USHF.R.S32.HI UR5, URZ, 0x1f, UR4 ;  /* 0x0000001f3f057899 */ /* 0x000fc80008011404 */
[----:B------:R-:W-:-:S04]  /*1440*/  ULEA.HI UR5, UR5, UR4, URZ, 0x6 ;  /* 0x0000000405057291 */ /* 0x000fc8000f8f303f */
[----:B------:R-:W-:Y:S01]  /*1450*/  USHF.R.S32.HI UR39, URZ, 0x6, UR5 ;  /* 0x000000063f277899 */ /* 0x000fe20008011405 */
[----:B------:R-:W-:Y:S11]  /*1460*/  @!P2 BRA `(.L_x_16) ;  /* 0x000000300058a947 */ /* 0x000ff60003800000 */
[----:B------:R-:W-:-:S06]  /*1470*/  UISETP.GT.U32.AND UP1, UPT, UR14, 0x1, UPT ;  /* 0x000000010e00788c */ /* 0x000fcc000bf24070 */
[----:B------:R-:W-:-:S13]  /*1480*/  PLOP3.LUT P0, PT, PT, PT, UP1, 0x80, 0x0 ;  /* 0x000000000000781c */ /* 0x000fda0003f0f018 */
[----:B------:R-:W-:Y:S05]  /*1490*/  @P0 EXIT ;  /* 0x000000000000094d */ /* 0x000fea0003800000 */
.L_x_17:
[----:B------:R-:W-:-:S08]  /*14a0*/  NOP ;  /* 0x0000000000007918 */ /* 0x000fd00000000000 */
[----:B------:R-:W0:Y:S02]  /*14b0*/  USETMAXREG.TRY_ALLOC.CTAPOOL UP1, 0xe8 ;  /* 0x000000e8000079c8 */ /* 0x000e240008020600 */
[----:B0-----:R-:W-:-:S13]  /*14c0*/  PLOP3.LUT P0, PT, PT, PT, UP1, 0x80, 0x0 ;  /* 0x000000000000781c */ /* 0x001fda0003f0f018 */
[----:B------:R-:W-:Y:S05]  /*14d0*/  @!P0 BRA `(.L_x_17) ;  /* 0xfffffffc00f08947 */ /* 0x000fea000383ffff */
[----:B------:R-:W-:-:S13]  /*14e0*/  LOP3.LUT P0, RZ, R4, 0xff, RZ, 0xc0, !PT ;  /* 0x000000ff04ff7812 */ /* 0x000fda000780c0ff */
[----:B------:R-:W-:Y:S05]  /*14f0*/  @!P0 EXIT ;  /* 0x000000000000894d */ /* 0x000fea0003800000 */
[----:B------:R-:W0:Y:S01]  /*1500*/  S2UR UR5, SR_CgaCtaId ;  /* 0x00000000000579c3 */ /* 0x000e220000008800 */
[----:B------:R-:W-:Y:S01]  /*1510*/  VIADD R7, R7, 0xffffffff ;  /* 0xffffffff07077836 */ /* 0x000fe20000000000 */
[CC--:B------:R-:W-:Y:S01]  /*1520*/  LEA.HI R0, R6.reuse, R3.reuse, RZ, 0x2 ;  /* 0x0000000306007211 */ /* 0x0c0fe200078f10ff */
[----:B------:R-:W-:Y:S01]  /*1530*/  USHF.R.U32.HI UR4, URZ, 0x2, UR39 ;  /* 0x000000023f047899 */ /* 0x000fe20008011627 */
[----:B------:R-:W-:Y:S01]  /*1540*/  LEA.HI R6, R6, R3, RZ, 0x5 ;  /* 0x0000000306067211 */ /* 0x000fe200078f28ff */
[----:B------:R-:W-:Y:S01]  /*1550*/  UMOV UR41, 0x400 ;  /* 0x0000040000297882 */ /* 0x000fe20000000000 */
[----:B------:R-:W-:Y:S01]  /*1560*/  R2UR UR43, R7 ;  /* 0x00000000072b72ca */ /* 0x000fe200000e0000 */
[----:B------:R-:W-:Y:S01]  /*1570*/  ULOP3.LUT UR42, UR39, 0x3, URZ, 0xc0, !UPT ;  /* 0x00000003272a7892 */ /* 0x000fe2000f8ec03f */
[--C-:B------:R-:W-:Y:S01]  /*1580*/  SHF.R.S32.HI R58, RZ, 0x2, R0.reuse ;  /* 0x00000002ff3a7819 */ /* 0x100fe20000011400 */
[----:B------:R-:W-:Y:S01]  /*1590*/  ULOP3.LUT UR4, UR4, 0x1, URZ, 0xc0, !UPT ;  /* 0x0000000104047892 */ /* 0x000fe2000f8ec03f */
[----:B------:R-:W-:Y:S01]  /*15a0*/  SHF.R.S32.HI R5, RZ, 0x1f, R0 ;  /* 0x0000001fff057819 */ /* 0x000fe20000011400 */
[----:B------:R-:W-:Y:S01]  /*15b0*/  USEL UR42, UR42, URZ, !UP0 ;  /* 0x0000003f2a2a7287 */ /* 0x000fe2000c000000 */
[----:B------:R-:W-:Y:S01]  /*15c0*/  LOP3.LUT R60, R0, 0xfffffffc, RZ, 0xc0, !PT ;  /* 0xfffffffc003c7812 */ /* 0x000fe200078ec0ff */
[----:B------:R-:W-:Y:S01]  /*15d0*/  UISETP.EQ.U32.AND UP0, UPT, UR4, 0x1, !UP0 ;  /* 0x000000010400788c */ /* 0x000fe2000c702070 */
[----:B------:R-:W-:Y:S01]  /*15e0*/  LEA.HI R5, R5, R58, RZ, 0x3 ;  /* 0x0000003a05057211 */ /* 0x000fe200078f18ff */
[----:B------:R-:W-:Y:S01]  /*15f0*/  UISETP.LT.AND UP1, UPT, UR39, 0x1, UPT ;  /* 0x000000012700788c */ /* 0x000fe2000bf21270 */
[----:B------:R-:W-:Y:S01]  /*1600*/  ISETP.NE.AND P0, PT, R7, RZ, PT ;  /* 0x000000ff0700720c */ /* 0x000fe20003f05270 */
[----:B------:R-:W-:Y:S01]  /*1610*/  ULDC UR6, c[0x0][0x284] ;  /* 0x0000a10000067ab9 */ /* 0x000fe20000000800 */
[----:B------:R-:W-:Y:S01]  /*1620*/  LOP3.LUT R5, R5, 0xfffffff8, RZ, 0xc0, !PT ;  /* 0xfffffff805057812 */ /* 0x000fe200078ec0ff */
[----:B------:R-:W-:Y:S01]  /*1630*/  USHF.L.U32 UR43, UR43, 0x3, URZ ;  /* 0x000000032b2b7899 */ /* 0x000fe2000800063f */
[----:B------:R-:W-:Y:S01]  /*1640*/  IMAD.IADD R60, R3, 0x1, -R60 ;  /* 0x00000001033c7824 */ /* 0x000fe200078e0a3c */
[----:B------:R-:W-:Y:S01]  /*1650*/  USEL UR45, UR39, 0x1, UP1 ;  /* 0x00000001272d7887 */ /* 0x000fe20008800000 */
[----:B------:R-:W-:Y:S01]  /*1660*/  SEL R67, RZ, 0x1, P0 ;  /* 0x00000001ff437807 */ /* 0x000fe20000000000 */
[----:B------:R-:W-:Y:S01]  /*1670*/  IMAD.IADD R58, R58, 0x1, -R5 ;  /* 0x000000013a3a7824 */ /* 0x000fe200078e0a05 */
[----:B0-----:R-:W-:Y:S01]  /*1680*/  ULEA UR41, UR5, UR41, 0x18 ;  /* 0x0000002905297291 */ /* 0x001fe2000f8ec03f */
[----:B------:R-:W-:Y:S01]  /*1690*/  SHF.R.S32.HI R5, RZ, 0x5, R6 ;  /* 0x00000005ff057819 */ /* 0x000fe20000011406 */
[----:B------:R-:W-:Y:S01]  /*16a0*/  IMAD.U32 R62, RZ, RZ, UR43 ;  /* 0x0000002bff3e7e24 */ /* 0x000fe2000f8e00ff */
[----:B------:R-:W-:Y:S01]  /*16b0*/  USHF.L.U32 UR40, UR39, 0x1, URZ ;  /* 0x0000000127287899 */ /* 0x000fe2000800063f */
[--C-:B------:R-:W-:Y:S01]  /*16c0*/  SHF.R.S32.HI R59, RZ, 0x1f, R58.reuse ;  /* 0x0000001fff3b7819 */ /* 0x100fe2000001143a */
[----:B------:R-:W-:Y:S01]  /*16d0*/  UIADD3 UR44, UR41, 0x50, URZ ;  /* 0x00000050292c7890 */ /* 0x000fe2000fffe03f */
[C-C-:B------:R-:W-:Y:S01]  /*16e0*/  IMAD R65, R5.reuse, -0x10, -R58.reuse ;  /* 0xfffffff005417824 */ /* 0x140fe200078e0a3a */
[----:B------:R-:W-:Y:S01]  /*16f0*/  UIADD3 UR4, UR41, 0x4180, URZ ;  /* 0x0000418029047890 */ /* 0x000fe2000fffe03f */
[C---:B------:R-:W-:Y:S01]  /*1700*/  LOP3.LUT R64, R62.reuse, 0x8, RZ, 0xc0, !PT ;  /* 0x000000083e407812 */ /* 0x040fe200078ec0ff */
[----:B------:R-:W-:Y:S01]  /*1710*/  UIADD3 UR5, UR41, 0x180, URZ ;  /* 0x0000018029057890 */ /* 0x000fe2000fffe03f */
[----:B------:R-:W-:Y:S01]  /*1720*/  IMAD.WIDE R58, R5, 0x10, R58 ;  /* 0x00000010053a7825 */ /* 0x000fe200078e023a */
[----:B------:R-:W-:Y:S01]  /*1730*/  USHF.R.U32.HI UR4, URZ, 0x4, UR4 ;  /* 0x000000043f047899 */ /* 0x000fe20008011604 */
[----:B------:R-:W-:Y:S01]  /*1740*/  LOP3.LUT R62, R62, 0x8, RZ, 0xc, !PT ;  /* 0x000000083e3e7812 */ /* 0x000fe200078e0cff */
[----:B------:R-:W-:Y:S01]  /*1750*/  USHF.R.U32.HI UR5, URZ, 0x4, UR5 ;  /* 0x000000043f057899 */ /* 0x000fe20008011605 */
[----:B------:R-:W-:Y:S01]  /*1760*/  IMAD.U32 R63, RZ, RZ, UR44 ;  /* 0x0000002cff3f7e24 */ /* 0x000fe2000f8e00ff */
[----:B------:R-:W-:Y:S01]  /*1770*/  ULOP3.LUT UR4, UR4, 0x3fff, URZ, 0xc0, !UPT ;  /* 0x00003fff04047892 */ /* 0x000fe2000f8ec03f */
[----:B------:R-:W-:Y:S01]  /*1780*/  LOP3.LUT R64, R64, 0x18, RZ, 0x3c, !PT ;  /* 0x0000001840407812 */ /* 0x000fe200078e3cff */
[----:B------:R-:W-:Y:S01]  /*1790*/  ULOP3.LUT UR5, UR5, 0x3fff, URZ, 0xc0, !UPT ;  /* 0x00003fff05057892 */ /* 0x000fe2000f8ec03f */
[----:B------:R-:W-:Y:S01]  /*17a0*/  VIADD R61, R63, UR43 ;  /* 0x0000002b3f3d7c36 */ /* 0x000fe20008000000 */
[----:B------:R-:W-:Y:S01]  /*17b0*/  UIADD3 UR45, -UR45, UR39, URZ ;  /* 0x000000272d2d7290 */ /* 0x000fe2000fffe13f */
[----:B------:R-:W-:Y:S01]  /*17c0*/  VIADD R65, R65, UR6 ;  /* 0x0000000641417c36 */ /* 0x000fe20008000000 */
[----:B------:R-:W-:-:S02]  /*17d0*/  USEL UR46, URZ, 0x1, !UP0 ;  /* 0x000000013f2e7887 */ /* 0x000fc4000c000000 */
[----:B------:R-:W-:Y:S02]  /*17e0*/  ULOP3.LUT UR47, UR4, 0x10000, URZ, 0xfc, !UPT ;  /* 0x00010000042f7892 */ /* 0x000fe4000f8efc3f */
[----:B------:R-:W-:-:S12]  /*17f0*/  ULOP3.LUT UR48, UR5, 0x10000, URZ, 0xfc, !UPT ;  /* 0x0001000005307892 */ /* 0x000fd8000f8efc3f */
.L_x_105:
[----:B------:R-:W-:Y:S01]  /*1800*/  SHF.L.U32 R0, R67, 0x1f, RZ ;  /* 0x0000001f43007819 */ /* 0x000fe200000006ff */
[----:B------:R-:W-:Y:S02]  /*1810*/  ULDC UR4, c[0x0][0x28c] ;  /* 0x0000a30000047ab9 */ /* 0x000fe40000000800 */
[----:B------:R-:W-:Y:S01]  /*1820*/  ISETP.LT.AND P1, PT, RZ, UR4, PT ;  /* 0x00000004ff007c0c */ /* 0x000fe2000bf21270 */
[----:B------:R-:W0:Y:S02]  /*1830*/  SYNCS.PHASECHK.TRANS64.TRYWAIT P0, [R63+UR43], R0 ;  /* 0x000000003f0075a7 */ /* 0x000e24000800016b */
[----:B0-234-:R-:W-:Y:S10]  /*1840*/  @!P0 BRA `(.L_x_18) ;  /* 0x0000003c00b48947 */ /* 0x01dff40003800000 */
.L_x_127:
[----:B------:R-:W-:Y:S05]  /*1850*/  @P1 BRA `(.L_x_19) ;  /* 0x0000000000401947 */ /* 0x000fea0003800000 */
[----:B0-----:R-:W-:Y:S01]  /*1860*/  MOV R0, 0x0 ;  /* 0x0000000000007802 */ /* 0x001fe20000000f00 */
[----:B------:R-:W-:Y:S01]  /*1870*/  ULDC.64 UR4, c[0x4][0x68] ;  /* 0x01001a0000047ab9 */ /* 0x000fe20000000a00 */
[----:B------:R-:W-:Y:S01]  /*1880*/  ULDC.64 UR6, c[0x4][0x8] ;  /* 0x0100020000067ab9 */ /* 0x000fe20000000a00 */
[----:B------:R-:W-:Y:S01]  /*1890*/  IMAD.U32 R4, RZ, RZ, UR4 ;  /* 0x00000004ff047e24 */ /* 0x000fe2000f8e00ff */
[----:B------:R0:W1:Y:S01]  /*18a0*/  LDC.64 R14, c[0x4][R0] ;  /* 0x01000000000e7b82 */ /* 0x0000620000000a00 */
[----:B------:R-:W-:Y:S01]  /*18b0*/  IMAD.U32 R5, RZ, RZ, UR5 ;  /* 0x00000005ff057e24 */ /* 0x000fe2000f8e00ff */
[----:B------:R-:W-:Y:S01]  /*18c0*/  ULDC.64 UR4, c[0x4][0x70] ;  /* 0x01001c0000047ab9 */ /* 0x000fe20000000a00 */
[----:B------:R-:W-:Y:S02]  /*18d0*/  IMAD.U32 R10, RZ, RZ, UR6 ;  /* 0x00000006ff0a7e24 */ /* 0x000fe4000f8e00ff */
[----:B------:R-:W-:Y:S02]  /*18e0*/  IMAD.U32 R6, RZ, RZ, UR4 ;  /* 0x00000004ff067e24 */ /* 0x000fe4000f8e00ff */
[----:B------:R-:W-:-:S02]  /*18f0*/  IMAD.U32 R7, RZ, RZ, UR5 ;  /* 0x00000005ff077e24 */ /* 0x000fc4000f8e00ff */
[----:B------:R-:W-:Y:S02]  /*1900*/  IMAD.U32 R11, RZ, RZ, UR7 ;  /* 0x00000007ff0b7e24 */ /* 0x000fe4000f8e00ff */
[----:B------:R-:W-:Y:S02]  /*1910*/  IMAD.MOV.U32 R8, RZ, RZ, 0x1e1 ;  /* 0x000001e1ff087424 */ /* 0x000fe400078e00ff */
[----:B------:R-:W-:Y:S02]  /*1920*/  IMAD.MOV.U32 R12, RZ, RZ, 0x1 ;  /* 0x00000001ff0c7424 */ /* 0x000fe400078e00ff */
[----:B0-----:R-:W-:-:S07]  /*1930*/  IMAD.MOV.U32 R13, RZ, RZ, RZ ;  /* 0x000000ffff0d7224 */ /* 0x001fce00078e00ff */
[----:B------:R-:W-:-:S07]  /*1940*/  LEPC R20, `(.L_x_19) ;  /* 0x000000001014794e */ /* 0x000fce0000000000 */
[----:B-1---5:R-:W-:Y:S05]  /*1950*/  CALL.ABS.NOINC R14 ;  /* 0x000000000e007343 */ /* 0x022fea0003c00000 */
.L_x_19:
[----:B------:R-:W-:-:S06]  /*1960*/  ULOP3.LUT UR4, UR36, 0x1, URZ, 0xfc, !UPT ;  /* 0x0000000124047892 */ /* 0x000fcc000f8efc3f */
[----:B0-----:R-:W-:-:S05]  /*1970*/  IMAD.U32 R0, RZ, RZ, UR4 ;  /* 0x00000004ff007e24 */ /* 0x001fca000f8e00ff */
[----:B------:R-:W-:-:S13]  /*1980*/  ISETP.NE.AND P0, PT, R0, 0x3, PT ;  /* 0x000000030000780c */ /* 0x000fda0003f05270 */
[----:B------:R-:W-:Y:S05]  /*1990*/  @!P0 BRA `(.L_x_20) ;  /* 0x0000000000048947 */ /* 0x000fea0003800000 */
[----:B------:R-:W-:Y:S01]  /*19a0*/  BPT.TRAP 0x1 ;  /* 0x000000040000795c */ /* 0x000fe20000300000 */
.L_x_20:
[----:B------:R-:W-:Y:S02]  /*19b0*/  IMAD.U32 R3, RZ, RZ, UR42 ;  /* 0x0000002aff037e24 */ /* 0x000fe4000f8e00ff */
[----:B------:R-:W-:-:S03]  /*19c0*/  IMAD.U32 R0, RZ, RZ, UR46 ;  /* 0x0000002eff007e24 */ /* 0x000fc6000f8e00ff */
[----:B------:R-:W-:Y:S02]  /*19d0*/  LEA R3, R3, UR41, 0x3 ;  /* 0x0000002903037c11 */ /* 0x000fe4000f8e18ff */
[----:B------:R-:W-:-:S04]  /*19e0*/  SHF.L.U32 R0, R0, 0x1f, RZ ;  /* 0x0000001f00007819 */ /* 0x000fc800000006ff */
[----:B------:R0:W1:Y:S01]  /*19f0*/  SYNCS.PHASECHK.TRANS64.TRYWAIT P1, [R3+URZ], R0 ;  /* 0x00000000030075a7 */ /* 0x000062000802017f */
[----:B------:R-:W-:Y:S05]  /*1a00*/  @!P0 BRA `(.L_x_21) ;  /* 0x0000000000048947 */ /* 0x000fea0003800000 */
[----:B------:R-:W-:Y:S01]  /*1a10*/  BPT.TRAP 0x1 ;  /* 0x000000040000795c */ /* 0x000fe20000300000 */
.L_x_21:
[----:B-1----:R-:W-:Y:S05]  /*1a20*/  @P1 BRA `(.L_x_22) ;  /* 0x0000000000081947 */ /* 0x002fea0003800000 */
[----:B------:R-:W1:Y:S02]  /*1a30*/  SYNCS.PHASECHK.TRANS64.TRYWAIT P1, [R3+URZ], R0 ;  /* 0x00000000030075a7 */ /* 0x000e64000802017f */
[----:B-1----:R-:W-:Y:S05]  /*1a40*/  @!P1 BRA `(.L_x_23) ;  /* 0x0000003c00489947 */ /* 0x002fea0003800000 */
.L_x_22:
[----:B------:R-:W-:Y:S05]  /*1a50*/  WARPSYNC.ALL ;  /* 0x0000000000007948 */ /* 0x000fea0003800000 */
[----:B------:R-:W-:Y:S01]  /*1a60*/  ULEA UR4, UR42, UR48, 0x8 ;  /* 0x000000302a047291 */ /* 0x000fe2000f8e403f */
[----:B------:R-:W-:Y:S01]  /*1a70*/  WARPGROUP.ARRIVE ;  /* 0x00000000000079c5 */ /* 0x000fe20000000000 */
[----:B------:R-:W-:Y:S01]  /*1a80*/  ULEA UR6, UR42, UR47, 0x8 ;  /* 0x0000002f2a067291 */ /* 0x000fe2000f8e403f */
[----:B01----:R-:W-:Y:S01]  /*1a90*/  IMAD.U32 R0, RZ, RZ, UR45 ;  /* 0x0000002dff007e24 */ /* 0x003fe2000f8e00ff */
[----:B------:R-:W-:Y:S01]  /*1aa0*/  UMOV UR5, 0x80000020 ;  /* 0x8000002000057882 */ /* 0x000fe20000000000 */
[----:B------:R-:W-:-:S03]  /*1ab0*/  UMOV UR7, 0x80000020 ;  /* 0x8000002000077882 */ /* 0x000fc60000000000 */
[----:B------:R-:W-:-:S03]  /*1ac0*/  ISETP.GE.AND P1, PT, R0, 0x1, PT ;  /* 0x000000010000780c */ /* 0x000fc60003f26270 */
[----:B------:R-:W-:Y:S01]  /*1ad0*/  IGMMA.64x64x32.S8.S8 R24, gdesc[UR4], RZ, !UPT, gsb0 ;  /* 0x01e00000041879f1 */ /* 0x000fe2000c0410ff */
[----:B------:R-:W-:Y:S02]  /*1ae0*/  UIADD3 UR4, UR4, 0x2, URZ ;  /* 0x0000000204047890 */ /* 0x000fe4000fffe03f */
[----:B------:R-:W-:Y:S01]  /*1af0*/  UIADD3 UR6, UR6, 0x2, URZ ;  /* 0x0000000206067890 */ /* 0x000fe2000fffe03f */
[----:B------:R-:W-:Y:S01]  /*1b00*/  UMOV UR5, 0x80000020 ;  /* 0x8000002000057882 */ /* 0x000fe20000000000 */
[----:B------:R-:W-:Y:S01]  /*1b10*/  UMOV UR7, 0x80000020 ;  /* 0x8000002000077882 */ /* 0x000fe20000000000 */
[----:B------:R-:W-:Y:S02]  /*1b20*/  WARPGROUP.DEPBAR.LE gsb0, 0x0 ;  /* 0x00008000000079c5 */ /* 0x000fe40000010000 */
[----:B------:R-:W-:-:S06]  /*1b30*/  WARPGROUP.ARRIVE ;  /* 0x00000000000079c5 */ /* 0x000fcc0000000000 */
[----:B------:R-:W-:Y:S03]  /*1b40*/  IGMMA.64x64x32.S8.S8 R24, gdesc[UR4], R24, gsb0 ;  /* 0x01e00000041879f1 */ /* 0x000fe60008041018 */
[----:B------:R-:W-:Y:S02]  /*1b50*/  WARPGROUP.DEPBAR.LE gsb0, 0x0 ;  /* 0x00008000000079c5 */ /* 0x000fe40000010000 */
[----:B------:R-:W-:Y:S05]  /*1b60*/  @!P1 BRA `(.L_x_24) ;  /* 0x0000000000d89947 */ /* 0x000fea0003800000 */
[----:B------:R-:W-:Y:S01]  /*1b70*/  UIADD3 UR4, UR42, 0x1, URZ ;  /* 0x000000012a047890 */ /* 0x000fe2000fffe03f */
[----:B------:R-:W-:Y:S02]  /*1b80*/  IMAD.U32 R0, RZ, RZ, UR45 ;  /* 0x0000002dff007e24 */ /* 0x000fe4000f8e00ff */
[----:B------:R-:W-:Y:S01]  /*1b90*/  IMAD.U32 R3, RZ, RZ, UR42 ;  /* 0x0000002aff037e24 */ /* 0x000fe2000f8e00ff */
[----:B------:R-:W-:-:S04]  /*1ba0*/  UISETP.NE.AND UP0, UPT, UR4, 0x4, UPT ;  /* 0x000000040400788c */ /* 0x000fc8000bf05270 */
[----:B------:R-:W-:Y:S02]  /*1bb0*/  USEL UR5, URZ, 0x1, UP0 ;  /* 0x000000013f057887 */ /* 0x000fe40008000000 */
[----:B------:R-:W-:Y:S02]  /*1bc0*/  USEL UR8, UR4, URZ, UP0 ;  /* 0x0000003f04087287 */ /* 0x000fe40008000000 */
[----:B------:R-:W-:-:S06]  /*1bd0*/  ULOP3.LUT UR5, UR46, UR5, URZ, 0x3c, !UPT ;  /* 0x000000052e057292 */ /* 0x000fcc000f8e3c3f */
[----:B------:R-:W-:-:S07]  /*1be0*/  IMAD.U32 R6, RZ, RZ, UR5 ;  /* 0x00000005ff067e24 */ /* 0x000fce000f8e00ff */
.L_x_31:
[----:B------:R-:W-:Y:S05]  /*1bf0*/  @!P0 BRA `(.L_x_25) ;  /* 0x0000000000048947 */ /* 0x000fea0003800000 */
[----:B------:R-:W-:Y:S01]  /*1c00*/  BPT.TRAP 0x1 ;  /* 0x000000040000795c */ /* 0x000fe20000300000 */
.L_x_25:
[----:B------:R-:W-:Y:S01]  /*1c10*/  ULEA UR4, UR8, UR41, 0x3 ;  /* 0x0000002908047291 */ /* 0x000fe2000f8e183f */
[----:B------:R-:W-:-:S08]  /*1c20*/  SHF.L.U32 R4, R6, 0x1f, RZ ;  /* 0x0000001f06047819 */ /* 0x000fd000000006ff */
[----:B------:R0:W1:Y:S01]  /*1c30*/  SYNCS.PHASECHK.TRANS64.TRYWAIT P1, [UR4], R4 ;  /* 0x00000004ff0075a7 */ /* 0x0000620008020144 */
[----:B------:R-:W-:Y:S05]  /*1c40*/  @!P0 BRA `(.L_x_26) ;  /* 0x0000000000048947 */ /* 0x000fea0003800000 */
[----:B------:R-:W-:Y:S01]  /*1c50*/  BPT.TRAP 0x1 ;  /* 0x000000040000795c */ /* 0x000fe20000300000 */
.L_x_26:
[----:B-1----:R-:W-:Y:S05]  /*1c60*/  @P1 BRA `(.L_x_27) ;  /* 0x0000000000081947 */ /* 0x002fea0003800000 */
[----:B------:R-:W1:Y:S02]  /*1c70*/  SYNCS.PHASECHK.TRANS64.TRYWAIT P1, [UR4], R4 ;  /* 0x00000004ff0075a7 */ /* 0x000e640008020144 */
[----:B-1----:R-:W-:Y:S05]  /*1c80*/  @!P1 BRA `(.L_x_28) ;  /* 0x0000003800cc9947 */ /* 0x002fea0003800000 */
.L_x_27:
[----:B------:R-:W-:Y:S01]  /*1c90*/  ULEA UR4, UR8, UR48, 0x8 ;  /* 0x0000003008047291 */ /* 0x000fe2000f8e403f */
[----:B------:R-:W-:Y:S01]  /*1ca0*/  WARPGROUP.ARRIVE ;  /* 0x00000000000079c5 */ /* 0x000fe20000000000 */
[----:B------:R-:W-:Y:S01]  /*1cb0*/  ULEA UR6, UR8, UR47, 0x8 ;  /* 0x0000002f08067291 */ /* 0x000fe2000f8e403f */
[----:B------:R-:W-:Y:S01]  /*1cc0*/  UMOV UR5, 0x80000020 ;  /* 0x8000002000057882 */ /* 0x000fe20000000000 */
[----:B------:R-:W-:-:S07]  /*1cd0*/  UMOV UR7, 0x80000020 ;  /* 0x8000002000077882 */ /* 0x000fce0000000000 */
[----:B------:R-:W-:Y:S01]  /*1ce0*/  IGMMA.64x64x32.S8.S8 R24, gdesc[UR4], R24, gsb0 ;  /* 0x01e00000041879f1 */ /* 0x000fe20008041018 */
        /* <DEDUP_REMOVED lines=9> */
[----:B------:R-:W-:Y:S01]  /*1d80*/  BPT.TRAP 0x1 ;  /* 0x000000040000795c */ /* 0x000fe20000300000 */
.L_x_29:
[----:B------:R-:W-:Y:S01]  /*1d90*/  ISETP.NE.AND P1, PT, R23, RZ, PT ;  /* 0x000000ff1700720c */ /* 0x000fe20003f25270 */
[----:B------:R-:W-:-:S12]  /*1da0*/  UISETP.GT.U32.AND UP0, UPT, UR36, 0x1, UPT ;  /* 0x000000012400788c */ /* 0x000fd8000bf04070 */
[----:B01----:R-:W-:-:S05]  /*1db0*/  @P1 LEA R4, R3, UR41, 0x3 ;  /* 0x0000002903041c11 */ /* 0x003fca000f8e18ff */
[----:B------:R-:W-:-:S05]  /*1dc0*/  @P1 VIADD R5, R4, 0x20 ;  /* 0x0000002004051836 */ /* 0x000fca0000000000 */
[----:B------:R-:W-:-:S04]  /*1dd0*/  @P1 PRMT R5, R22, 0x654, R5 ;  /* 0x0000065416051816 */ /* 0x000fc80000000005 */
[----:B------:R0:W-:Y:S01]  /*1de0*/  @P1 SYNCS.ARRIVE.TRANS64.RED.A1T0 RZ, [R5+URZ], RZ ;  /* 0x000000ff05ff19a7 */ /* 0x0001e2000810043f */
[----:B------:R-:W-:-:S13]  /*1df0*/  PLOP3.LUT P1, PT, PT, PT, UP0, 0x80, 0x0 ;  /* 0x000000000000781c */ /* 0x000fda0003f2f008 */
[----:B0-----:R-:W-:Y:S05]  /*1e00*/  @P1 BRA `(.L_x_30) ;  /* 0x0000000000041947 */ /* 0x001fea0003800000 */
[----:B------:R-:W-:Y:S01]  /*1e10*/  BPT.TRAP 0x1 ;  /* 0x000000040000795c */ /* 0x000fe20000300000 */
.L_x_30:
[----:B------:R-:W-:Y:S01]  /*1e20*/  UIADD3 UR8, UR8, 0x1, URZ ;  /* 0x0000000108087890 */ /* 0x000fe2000fffe03f */
[C---:B------:R-:W-:Y:S01]  /*1e30*/  ISETP.GT.AND P2, PT, R0.reuse, 0x1, PT ;  /* 0x000000010000780c */ /* 0x040fe20003f44270 */
[----:B------:R-:W-:Y:S02]  /*1e40*/  VIADD R3, R3, 0x1 ;  /* 0x0000000103037836 */ /* 0x000fe40000000000 */
[----:B------:R-:W-:Y:S01]  /*1e50*/  UISETP.NE.AND UP0, UPT, UR8, 0x4, UPT ;  /* 0x000000040800788c */ /* 0x000fe2000bf05270 */
[----:B------:R-:W-:Y:S02]  /*1e60*/  VIADD R0, R0, 0xffffffff ;  /* 0xffffffff00007836 */ /* 0x000fe40000000000 */
[C---:B------:R-:W-:Y:S01]  /*1e70*/  ISETP.NE.AND P1, PT, R3.reuse, 0x4, PT ;  /* 0x000000040300780c */ /* 0x040fe20003f25270 */
[----:B------:R-:W-:Y:S02]  /*1e80*/  USEL UR4, URZ, 0x1, UP0 ;  /* 0x000000013f047887 */ /* 0x000fe40008000000 */
[----:B------:R-:W-:Y:S01]  /*1e90*/  USEL UR8, UR8, URZ, UP0 ;  /* 0x0000003f08087287 */ /* 0x000fe20008000000 */
[----:B------:R-:W-:-:S03]  /*1ea0*/  SEL R3, R3, RZ, P1 ;  /* 0x000000ff03037207 */ /* 0x000fc60000800000 */
[----:B------:R-:W-:Y:S01]  /*1eb0*/  LOP3.LUT R6, R6, UR4, RZ, 0x3c, !PT ;  /* 0x0000000406067c12 */ /* 0x000fe2000f8e3cff */
[----:B------:R-:W-:Y:S07]  /*1ec0*/  @P2 BRA `(.L_x_31) ;  /* 0xfffffffc00482947 */ /* 0x000fee000383ffff */
.L_x_24:
[----:B------:R-:W0:Y:S01]  /*1ed0*/  LDC R0, c[0x0][0x28c] ;  /* 0x0000a300ff007b82 */ /* 0x000e220000000800 */
[----:B------:R1:W-:Y:S01]  /*1ee0*/  SYNCS.ARRIVE.TRANS64.A1T0 RZ, [R62+UR44], RZ ;  /* 0x000000ff3eff79a7 */ /* 0x0003e2000810002c */
[----:B0-----:R-:W-:-:S13]  /*1ef0*/  ISETP.GE.AND P1, PT, R0, 0x1, PT ;  /* 0x000000010000780c */ /* 0x001fda0003f26270 */
[----:B-1----:R-:W-:Y:S05]  /*1f00*/  @!P1 BRA `(.L_x_32) ;  /* 0x0000000000409947 */ /* 0x002fea0003800000 */
[----:B------:R-:W-:Y:S05]  /*1f10*/  @!P0 BRA `(.L_x_33) ;  /* 0x0000000000048947 */ /* 0x000fea0003800000 */
[----:B------:R-:W-:Y:S01]  /*1f20*/  BPT.TRAP 0x1 ;  /* 0x000000040000795c */ /* 0x000fe20000300000 */
.L_x_33:
[----:B------:R-:W-:Y:S01]  /*1f30*/  ISETP.NE.AND P0, PT, R23, RZ, PT ;  /* 0x000000ff1700720c */ /* 0x000fe20003f05270 */
[----:B------:R-:W-:-:S12]  /*1f40*/  IMAD.U32 R3, RZ, RZ, UR41 ;  /* 0x00000029ff037e24 */ /* 0x000fd8000f8e00ff */
[----:B------:R-:W-:-:S05]  /*1f50*/  VOTEU.ANY UP0, P0 ;  /* 0x00000000003f7886 */ /* 0x000fca0000000100 */
[----:B------:R-:W-:Y:S02]  /*1f60*/  @UP0 UIADD3 UR4, UR45, UR42, URZ ;  /* 0x0000002a2d040290 */ /* 0x000fe4000fffe03f */
[----:B------:R-:W-:-:S04]  /*1f70*/  UISETP.GT.U32.AND UP0, UPT, UR36, 0x1, UPT ;  /* 0x000000012400788c */ /* 0x000fc8000bf04070 */
[----:B------:R-:W-:-:S04]  /*1f80*/  IMAD.U32 R0, RZ, RZ, UR4 ;  /* 0x00000004ff007e24 */ /* 0x000fc8000f8e00ff */
[----:B------:R-:W-:-:S05]  /*1f90*/  @P0 IMAD.SHL.U32 R0, R0, 0x8, RZ ;  /* 0x0000000800000824 */ /* 0x000fca00078e00ff */
[----:B------:R-:W-:-:S04]  /*1fa0*/  @P0 LOP3.LUT R0, R0, 0x18, RZ, 0xc0, !PT ;  /* 0x0000001800000812 */ /* 0x000fc800078ec0ff */
[----:B------:R-:W-:-:S04]  /*1fb0*/  @P0 IADD3 R3, R3, 0x20, R0 ;  /* 0x0000002003030810 */ /* 0x000fc80007ffe000 */
[----:B------:R-:W-:-:S04]  /*1fc0*/  @P0 PRMT R3, R22, 0x654, R3 ;  /* 0x0000065416030816 */ /* 0x000fc80000000003 */
[----:B------:R0:W-:Y:S01]  /*1fd0*/  @P0 SYNCS.ARRIVE.TRANS64.RED.A1T0 RZ, [R3+URZ], RZ ;  /* 0x000000ff03ff09a7 */ /* 0x0001e2000810043f */
[----:B------:R-:W-:-:S13]  /*1fe0*/  PLOP3.LUT P0, PT, PT, PT, UP0, 0x80, 0x0 ;  /* 0x000000000000781c */ /* 0x000fda0003f0f008 */
[----:B0-----:R-:W-:Y:S05]  /*1ff0*/  @P0 BRA `(.L_x_32) ;  /* 0x0000000000040947 */ /* 0x001fea0003800000 */
[----:B------:R-:W-:Y:S01]  /*2000*/  BPT.TRAP 0x1 ;  /* 0x000000040000795c */ /* 0x000fe20000300000 */
.L_x_32:
[----:B------:R-:W-:Y:S01]  /*2010*/  SHF.L.U32 R0, R67, 0x1f, RZ ;  /* 0x0000001f43007819 */ /* 0x000fe200000006ff */
[----:B------:R-:W-:Y:S01]  /*2020*/  UIADD3 UR42, UR40, UR42, URZ ;  /* 0x0000002a282a7290 */ /* 0x000fe2000fffe03f */
[----:B------:R-:W0:Y:S01]  /*2030*/  LDC R15, c[0x0][0x288] ;  /* 0x0000a200ff0f7b82 */ /* 0x000e220000000800 */
[----:B------:R-:W-:Y:S02]  /*2040*/  IMAD.SHL.U32 R8, R60, 0x2, RZ ;  /* 0x000000023c087824 */ /* 0x000fe400078e00ff */
[----:B------:R-:W-:Y:S02]  /*2050*/  USHF.R.U32.HI UR4, URZ, 0x2, UR42 ;  /* 0x000000023f047899 */ /* 0x000fe4000801162a */
[----:B------:R-:W-:Y:S01]  /*2060*/  UISETP.GT.U32.AND UP0, UPT, UR42, 0x3, UPT ;  /* 0x000000032a00788c */ /* 0x000fe2000bf04070 */
[----:B------:R-:W-:Y:S01]  /*2070*/  SHF.R.S32.HI R9, RZ, 0x1f, R8 ;  /* 0x0000001fff097819 */ /* 0x000fe20000011408 */
[----:B------:R-:W-:Y:S01]  /*2080*/  ULOP3.LUT UR4, UR4, 0x1, URZ, 0xc0, !UPT ;  /* 0x0000000104047892 */ /* 0x000fe2000f8ec03f */
[----:B------:R-:W1:Y:S01]  /*2090*/  SYNCS.PHASECHK.TRANS64.TRYWAIT P0, [R63+UR43+0x10], R0 ;  /* 0x000010003f0075a7 */ /* 0x000e62000800016b */
[----:B------:R-:W-:-:S02]  /*20a0*/  UISETP.LT.U32.AND UP0, UPT, UR40, 0x4, UP0 ;  /* 0x000000042800788c */ /* 0x000fc40008701070 */
[----:B------:R-:W-:Y:S02]  /*20b0*/  UISETP.NE.U32.AND UP1, UPT, UR4, 0x1, UPT ;  /* 0x000000010400788c */ /* 0x000fe4000bf25070 */
[----:B------:R-:W-:Y:S02]  /*20c0*/  USEL UR5, URZ, 0x1, !UP0 ;  /* 0x000000013f057887 */ /* 0x000fe4000c000000 */
[----:B------:R-:W-:Y:S02]  /*20d0*/  UISETP.GT.U32.AND UP1, UPT, UR40, 0x3, !UP1 ;  /* 0x000000032800788c */ /* 0x000fe4000cf24070 */
[----:B------:R-:W-:Y:S02]  /*20e0*/  ULOP3.LUT UR42, UR42, 0x3, URZ, 0xc0, !UPT ;  /* 0x000000032a2a7892 */ /* 0x000fe4000f8ec03f */
[----:B------:R-:W-:-:S04]  /*20f0*/  USEL UR4, URZ, 0x1, !UP1 ;  /* 0x000000013f047887 */ /* 0x000fc8000c800000 */
[----:B------:R-:W-:Y:S01]  /*2100*/  ULOP3.LUT UR46, UR4, UR46, UR5, 0x96, !UPT ;  /* 0x0000002e042e7292 */ /* 0x000fe2000f8e9605 */
[----:B01----:R-:W-:Y:S11]  /*2110*/  @!P0 BRA `(.L_x_34) ;  /* 0x0000003400c08947 */ /* 0x003ff60003800000 */
.L_x_128:
[----:B0-----:R-:W-:Y:S01]  /*2120*/  IMAD.SHL.U32 R0, R19, 0x40, RZ ;  /* 0x0000004013007824 */ /* 0x001fe200078e00ff */
[----:B------:R-:W-:Y:S01]  /*2130*/  ULDC UR6, c[0x0][0x284] ;  /* 0x0000a10000067ab9 */ /* 0x000fe20000000800 */
[----:B------:R-:W-:Y:S01]  /*2140*/  IMAD.SHL.U32 R14, R18, 0x40, RZ ;  /* 0x00000040120e7824 */ /* 0x000fe200078e00ff */
[----:B------:R-:W-:Y:S01]  /*2150*/  SHF.R.S32.HI R69, RZ, 0x1f, R2 ;  /* 0x0000001fff457819 */ /* 0x000fe20000011402 */
[----:B------:R-:W-:Y:S01]  /*2160*/  ULDC.64 UR4, c[0x0][0x5d0] ;  /* 0x0001740000047ab9 */ /* 0x000fe20000000a00 */
[----:B------:R-:W-:Y:S01]  /*2170*/  ISETP.GE.AND P0, PT, R0, UR6, PT ;  /* 0x0000000600007c0c */ /* 0x000fe2000bf06270 */
[----:B------:R-:W-:Y:S01]  /*2180*/  IMAD.WIDE.U32 R4, R2, UR4, R8 ;  /* 0x0000000402047c25 */ /* 0x000fe2000f8e0008 */
[----:B------:R-:W-:Y:S02]  /*2190*/  SHF.R.S32.HI R68, RZ, 0x1f, R14 ;  /* 0x0000001fff447819 */ /* 0x000fe4000001140e */
[C---:B------:R-:W-:Y:S01]  /*21a0*/  ISETP.GE.OR P0, PT, R14.reuse, R15, P0 ;  /* 0x0000000f0e00720c */ /* 0x040fe20000706670 */
[----:B------:R-:W-:Y:S01]  /*21b0*/  IMAD R3, R69, UR4, RZ ;  /* 0x0000000445037c24 */ /* 0x000fe2000f8e02ff */
[----:B------:R-:W-:-:S03]  /*21c0*/  IADD3 R4, P1, R14, R4, RZ ;  /* 0x000000040e047210 */ /* 0x000fc60007f3e0ff */
[----:B------:R-:W-:-:S05]  /*21d0*/  IMAD R3, R2, UR5, R3 ;  /* 0x0000000502037c24 */ /* 0x000fca000f8e0203 */
[----:B------:R-:W-:-:S03]  /*21e0*/  IADD3.X R5, R68, R5, R3, P1, !PT ;  /* 0x0000000544057210 */ /* 0x000fc60000ffe403 */
[----:B------:R-:W-:Y:S05]  /*21f0*/  @P0 BRA `(.L_x_35) ;  /* 0x0000001c00200947 */ /* 0x000fea0003800000 */
[----:B------:R-:W0:Y:S01]  /*2200*/  LDC.64 R10, c[0x0][0x5c8] ;  /* 0x00017200ff0a7b82 */ /* 0x000e220000000a00 */
[----:B------:R-:W-:Y:S01]  /*2210*/  IMAD.WIDE R12, R19, 0x40, R58 ;  /* 0x00000040130c7825 */ /* 0x000fe200078e023a */
[----:B------:R-:W-:Y:S01]  /*2220*/  ULDC.64 UR4, c[0x0][0x5c0] ;  /* 0x0001700000047ab9 */ /* 0x000fe20000000a00 */
[----:B------:R-:W-:Y:S02]  /*2230*/  BSSY B0, `(.L_x_35) ;  /* 0x00001c4000007945 */ /* 0x000fe40003800000 */
[----:B------:R-:W-:Y:S02]  /*2240*/  IMAD.IADD R70, R65, 0x1, -R0 ;  /* 0x0000000141467824 */ /* 0x000fe400078e0a00 */
[-C--:B0-----:R-:W-:Y:S02]  /*2250*/  IMAD R3, R13, R10.reuse, RZ ;  /* 0x0000000a0d037224 */ /* 0x081fe400078e02ff */
[----:B------:R-:W-:-:S04]  /*2260*/  IMAD.WIDE.U32 R4, R12, R10, R4 ;  /* 0x0000000a0c047225 */ /* 0x000fc800078e0004 */
[----:B------:R-:W-:Y:S01]  /*2270*/  IMAD R3, R12, R11, R3 ;  /* 0x0000000b0c037224 */ /* 0x000fe200078e0203 */
[----:B------:R-:W-:-:S03]  /*2280*/  IADD3 R6, P0, R4, UR4, RZ ;  /* 0x0000000404067c10 */ /* 0x000fc6000ff1e0ff */
[----:B------:R-:W-:Y:S01]  /*2290*/  IMAD.IADD R3, R5, 0x1, R3 ;  /* 0x0000000105037824 */ /* 0x000fe200078e0203 */
[----:B------:R-:W-:-:S04]  /*22a0*/  LEA R4, P1, R10, R6, 0x3 ;  /* 0x000000060a047211 */ /* 0x000fc800078218ff */
[----:B------:R-:W-:Y:S01]  /*22b0*/  IADD3.X R7, R3, UR5, RZ, P0, !PT ;  /* 0x0000000503077c10 */ /* 0x000fe200087fe4ff */
[----:B------:R-:W-:Y:S01]  /*22c0*/  IMAD R3, R60, -0x2, R15 ;  /* 0xfffffffe3c037824 */ /* 0x000fe200078e020f */
[----:B-----5:R-:W-:Y:S02]  /*22d0*/  ISETP.NE.AND P0, PT, R57, RZ, PT ;  /* 0x000000ff3900720c */ /* 0x020fe40003f05270 */
[----:B------:R-:W-:Y:S01]  /*22e0*/  LEA.HI.X R5, R10, R7, R11, 0x3, P1 ;  /* 0x000000070a057211 */ /* 0x000fe200008f1c0b */
[----:B------:R-:W-:-:S10]  /*22f0*/  IMAD.IADD R71, R3, 0x1, -R14 ;  /* 0x0000000103477824 */ /* 0x000fd400078e0a0e */
[----:B------:R-:W-:Y:S05]  /*2300*/  @!P0 BRA `(.L_x_36) ;  /* 0x0000001400188947 */ /* 0x000fea0003800000 */
[----:B------:R-:W0:Y:S01]  /*2310*/  LDC.64 R18, c[0x0][0x5b0] ;  /* 0x00016c00ff127b82 */ /* 0x000e220000000a00 */
[----:B------:R-:W-:Y:S01]  /*2320*/  ULDC.64 UR4, c[0x0][0x5b8] ;  /* 0x00016e0000047ab9 */ /* 0x000fe20000000a00 */
[----:B------:R-:W-:Y:S01]  /*2330*/  ISETP.GE.AND P2, PT, R71, 0x1, PT ;  /* 0x000000014700780c */ /* 0x000fe20003f46270 */
[----:B------:R-:W-:Y:S01]  /*2340*/  IMAD.WIDE.U32 R8, R2, UR4, R8 ;  /* 0x0000000402087c25 */ /* 0x000fe2000f8e0008 */
[----:B------:R-:W-:Y:S02]  /*2350*/  BSSY B1, `(.L_x_37) ;  /* 0x000000e000017945 */ /* 0x000fe40003800000 */
[----:B------:R-:W-:Y:S01]  /*2360*/  ISETP.LT.OR P4, PT, R70, 0x1, !P2 ;  /* 0x000000014600780c */ /* 0x000fe20005781670 */
[----:B------:R-:W-:Y:S01]  /*2370*/  IMAD R3, R69, UR4, RZ ;  /* 0x0000000445037c24 */ /* 0x000fe2000f8e02ff */
[----:B------:R-:W1:Y:S01]  /*2380*/  LDC.64 R20, c[0x0][0x5a8] ;  /* 0x00016a00ff147b82 */ /* 0x000e620000000a00 */
[----:B------:R-:W-:Y:S02]  /*2390*/  IADD3 R8, P0, R14, R8, RZ ;  /* 0x000000080e087210 */ /* 0x000fe40007f1e0ff */
[----:B------:R-:W-:-:S05]  /*23a0*/  IMAD R3, R2, UR5, R3 ;  /* 0x0000000502037c24 */ /* 0x000fca000f8e0203 */
[----:B------:R-:W-:Y:S01]  /*23b0*/  IADD3.X R9, R68, R9, R3, P0, !PT ;  /* 0x0000000944097210 */ /* 0x000fe200007fe403 */
[-C--:B0-----:R-:W-:Y:S02]  /*23c0*/  IMAD R0, R13, R18.reuse, RZ ;  /* 0x000000120d007224 */ /* 0x081fe400078e02ff */
[----:B------:R-:W-:-:S04]  /*23d0*/  IMAD.WIDE.U32 R2, R12, R18, R8 ;  /* 0x000000120c027225 */ /* 0x000fc800078e0008 */
[----:B------:R-:W-:Y:S01]  /*23e0*/  IMAD R15, R12, R19, R0 ;  /* 0x000000130c0f7224 */ /* 0x000fe200078e0200 */
[----:B-1----:R-:W-:-:S04]  /*23f0*/  IADD3 R2, P0, R2, R20, RZ ;  /* 0x0000001402027210 */ /* 0x002fc80007f1e0ff */
[----:B------:R-:W-:Y:S01]  /*2400*/  IADD3.X R3, R21, R3, R15, P0, !PT ;  /* 0x0000000315037210 */ /* 0x000fe200007fe40f */
[----:B------:R-:W-:Y:S08]  /*2410*/  @P4 BRA `(.L_x_38) ;  /* 0x0000000000044947 */ /* 0x000ff00003800000 */
[----:B------:R0:W5:Y:S02]  /*2420*/  LDG.E.U8 R66, desc[UR52][R2.64] ;  /* 0x0000003402427981 */ /* 0x000164000c1e1100 */
.L_x_38:
[----:B------:R-:W-:Y:S05]  /*2430*/  BSYNC B1 ;  /* 0x0000000000017941 */ /* 0x000fea0003800000 */
.L_x_37:
[----:B-----5:R-:W-:Y:S01]  /*2440*/  LOP3.LUT R0, R66, 0xffff, RZ, 0xc0, !PT ;  /* 0x0000ffff42007812 */ /* 0x020fe200078ec0ff */
[C---:B------:R-:W-:Y:S01]  /*2450*/  IMAD.SHL.U32 R10, R18.reuse, 0x8, RZ ;  /* 0x00000008120a7824 */ /* 0x040fe200078e00ff */
[----:B------:R-:W-:Y:S01]  /*2460*/  SHF.L.U64.HI R11, R18, 0x3, R19 ;  /* 0x00000003120b7819 */ /* 0x000fe20000010213 */
[----:B------:R-:W-:Y:S01]  /*2470*/  BSSY B1, `(.L_x_39) ;  /* 0x0000016000017945 */ /* 0x000fe20003800000 */
[----:B------:R-:W-:Y:S02]  /*2480*/  ISETP.GE.AND P1, PT, R71, 0x2, PT ;  /* 0x000000024700780c */ /* 0x000fe40003f26270 */
[----:B------:R-:W-:Y:S01]  /*2490*/  PRMT R0, R0, 0x8880, RZ ;  /* 0x0000888000007816 */ /* 0x000fe200000000ff */
[----:B------:R-:W-:Y:S01]  /*24a0*/  IMAD.WIDE.U32 R10, R12, R18, R10 ;  /* 0x000000120c0a7225 */ /* 0x000fe200078e000a */
[C---:B------:R-:W-:Y:S02]  /*24b0*/  ISETP.LT.OR P6, PT, R70.reuse, 0x1, !P1 ;  /* 0x000000014600780c */ /* 0x040fe40004fc1670 */
[----:B------:R-:W-:Y:S01]  /*24c0*/  ISETP.LT.OR P2, PT, R70, 0x9, !P2 ;  /* 0x000000094600780c */ /* 0x000fe20005741670 */
[----:B------:R-:W-:Y:S01]  /*24d0*/  IMAD R13, R0, R57, RZ ;  /* 0x00000039000d7224 */ /* 0x000fe200078e02ff */
[----:B------:R-:W-:Y:S01]  /*24e0*/  IADD3 R8, P0, P3, R8, R20, R10 ;  /* 0x0000001408087210 */ /* 0x000fe20007b1e00a */
[----:B------:R-:W-:Y:S01]  /*24f0*/  IMAD.IADD R0, R15, 0x1, R11 ;  /* 0x000000010f007824 */ /* 0x000fe200078e020b */
[----:B------:R-:W-:Y:S01]  /*2500*/  ISETP.LT.OR P1, PT, R70, 0x9, !P1 ;  /* 0x000000094600780c */ /* 0x000fe20004f21670 */
[----:B------:R-:W-:-:S03]  /*2510*/  @!P4 IMAD R11, R24, R56, R13 ;  /* 0x00000038180bc224 */ /* 0x000fc600078e020d */
[----:B------:R-:W-:Y:S02]  /*2520*/  IADD3.X R9, R9, R21, R0, P0, P3 ;  /* 0x0000001509097210 */ /* 0x000fe400007e6400 */
[C---:B------:R-:W-:Y:S01]  /*2530*/  ISETP.GE.AND P3, PT, R71.reuse, 0x9, PT ;  /* 0x000000094700780c */ /* 0x040fe20003f66270 */
[----:B------:R1:W-:Y:S01]  /*2540*/  @!P4 STG.E.U8 desc[UR52][R6.64], R11 ;  /* 0x0000000b0600c986 */ /* 0x0003e2000c101134 */
[----:B------:R-:W-:Y:S02]  /*2550*/  ISETP.GE.AND P0, PT, R71, 0xa, PT ;  /* 0x0000000a4700780c */ /* 0x000fe40003f06270 */
[C---:B------:R-:W-:Y:S02]  /*2560*/  ISETP.LT.OR P5, PT, R70.reuse, 0x1, !P3 ;  /* 0x000000014600780c */ /* 0x040fe40005fa1670 */
[C---:B------:R-:W-:Y:S02]  /*2570*/  ISETP.LT.OR P4, PT, R70.reuse, 0x1, !P0 ;  /* 0x000000014600780c */ /* 0x040fe40004781670 */
[----:B------:R-:W-:Y:S01]  /*2580*/  ISETP.LT.OR P3, PT, R70, 0x9, !P3 ;  /* 0x000000094600780c */ /* 0x000fe20005f61670 */
[----:B------:R-:W-:-:S12]  /*2590*/  @P6 BRA `(.L_x_40) ;  /* 0x00000000000c6947 */ /* 0x000fd80003800000 */
[----:B------:R-:W2:Y:S02]  /*25a0*/  LDG.E.U8 R66, desc[UR52][R2.64+0x1] ;  /* 0x0000013402427981 */ /* 0x000ea4000c1e1100 */
[----:B--2---:R-:W-:-:S05]  /*25b0*/  PRMT R0, R66, 0x8880, RZ ;  /* 0x0000888042007816 */ /* 0x004fca00000000ff */
[----:B------:R-:W-:-:S07]  /*25c0*/  IMAD R13, R0, R57, RZ ;  /* 0x00000039000d7224 */ /* 0x000fce00078e02ff */
.L_x_40:
[----:B------:R-:W-:Y:S05]  /*25d0*/  BSYNC B1 ;  /* 0x0000000000017941 */ /* 0x000fea0003800000 */
.L_x_39:
[----:B------:R-:W-:Y:S01]  /*25e0*/  @!P6 IMAD R25, R25, R56, R13 ;  /* 0x000000381919e224 */ /* 0x000fe200078e020d */
[----:B------:R-:W-:Y:S04]  /*25f0*/  BSSY B1, `(.L_x_41) ;  /* 0x0000006000017945 */ /* 0x000fe80003800000 */
[----:B------:R2:W-:Y:S01]  /*2600*/  @!P6 STG.E.U8 desc[UR52][R6.64+0x1], R25 ;  /* 0x000001190600e986 */ /* 0x0005e2000c101134 */
[----:B------:R-:W-:Y:S05]  /*2610*/  @P2 BRA `(.L_x_42) ;  /* 0x00000000000c2947 */ /* 0x000fea0003800000 */
[----:B------:R-:W3:Y:S02]  /*2620*/  LDG.E.U8 R66, desc[UR52][R8.64] ;  /* 0x0000003408427981 */ /* 0x000ee4000c1e1100 */
[----:B---3--:R-:W-:-:S05]  /*2630*/  PRMT R0, R66, 0x8880, RZ ;  /* 0x0000888042007816 */ /* 0x008fca00000000ff */
[----:B------:R-:W-:-:S07]  /*2640*/  IMAD R13, R0, R57, RZ ;  /* 0x00000039000d7224 */ /* 0x000fce00078e02ff */
.L_x_42:
[----:B------:R-:W-:Y:S05]  /*2650*/  BSYNC B1 ;  /* 0x0000000000017941 */ /* 0x000fea0003800000 */
.L_x_41:
[----:B-1----:R-:W-:Y:S01]  /*2660*/  @!P2 IMAD R11, R26, R56, R13 ;  /* 0x000000381a0ba224 */ /* 0x002fe200078e020d */
[----:B------:R-:W-:Y:S04]  /*2670*/  BSSY B1, `(.L_x_43) ;  /* 0x0000006000017945 */ /* 0x000fe80003800000 */
[----:B------:R1:W-:Y:S01]  /*2680*/  @!P2 STG.E.U8 desc[UR52][R4.64], R11 ;  /* 0x0000000b0400a986 */ /* 0x0003e2000c101134 */
[----:B------:R-:W-:Y:S05]  /*2690*/  @P1 BRA `(.L_x_44) ;  /* 0x00000000000c1947 */ /* 0x000fea0003800000 */
[----:B------:R-:W3:Y:S02]  /*26a0*/  LDG.E.U8 R66, desc[UR52][R8.64+0x1] ;  /* 0x0000013408427981 */ /* 0x000ee4000c1e1100 */
[----:B---3--:R-:W-:-:S05]  /*26b0*/  PRMT R0, R66, 0x8880, RZ ;  /* 0x0000888042007816 */ /* 0x008fca00000000ff */
[----:B------:R-:W-:-:S07]  /*26c0*/  IMAD R13, R0, R57, RZ ;  /* 0x00000039000d7224 */ /* 0x000fce00078e02ff */
.L_x_44:
[----:B------:R-:W-:Y:S05]  /*26d0*/  BSYNC B1 ;  /* 0x0000000000017941 */ /* 0x000fea0003800000 */
.L_x_43:
[----:B------:R-:W-:Y:S01]  /*26e0*/  @!P1 IMAD R27, R27, R56, R13 ;  /* 0x000000381b1b9224 */ /* 0x000fe200078e020d */
[----:B------:R-:W-:Y:S04]  /*26f0*/  BSSY B1, `(.L_x_45) ;  /* 0x0000006000017945 */ /* 0x000fe80003800000 */
[----:B------:R3:W-:Y:S01]  /*2700*/  @!P1 STG.E.U8 desc[UR52][R4.64+0x1], R27 ;  /* 0x0000011b04009986 */ /* 0x0007e2000c101134 */
[----:B------:R-:W-:Y:S05]  /*2710*/  @P5 BRA `(.L_x_46) ;  /* 0x00000000000c5947 */ /* 0x000fea0003800000 */
[----:B------:R-:W4:Y:S02]  /*2720*/  LDG.E.U8 R66, desc[UR52][R2.64+0x8] ;  /* 0x0000083402427981 */ /* 0x000f24000c1e1100 */
[----:B----4-:R-:W-:-:S05]  /*2730*/  PRMT R0, R66, 0x8880, RZ ;  /* 0x0000888042007816 */ /* 0x010fca00000000ff */
[----:B------:R-:W-:-:S07]  /*2740*/  IMAD R13, R0, R57, RZ ;  /* 0x00000039000d7224 */ /* 0x000fce00078e02ff */
.L_x_46:
[----:B------:R-:W-:Y:S05]  /*2750*/  BSYNC B1 ;  /* 0x0000000000017941 */ /* 0x000fea0003800000 */
.L_x_45:
[----:B-1----:R-:W-:Y:S01]  /*2760*/  @!P5 IMAD R11, R28, R56, R13 ;  /* 0x000000381c0bd224 */ /* 0x002fe200078e020d */
[----:B------:R-:W-:Y:S04]  /*2770*/  BSSY B1, `(.L_x_47) ;  /* 0x0000006000017945 */ /* 0x000fe80003800000 */
[----:B------:R1:W-:Y:S01]  /*2780*/  @!P5 STG.E.U8 desc[UR52][R6.64+0x8], R11 ;  /* 0x0000080b0600d986 */ /* 0x0003e2000c101134 */
[----:B------:R-:W-:Y:S05]  /*2790*/  @P4 BRA `(.L_x_48) ;  /* 0x00000000000c4947 */ /* 0x000fea0003800000 */
[----:B------:R-:W4:Y:S02]  /*27a0*/  LDG.E.U8 R66, desc[UR52][R2.64+0x9] ;  /* 0x0000093402427981 */ /* 0x000f24000c1e1100 */
[----:B----4-:R-:W-:-:S05]  /*27b0*/  PRMT R0, R66, 0x8880, RZ ;  /* 0x0000888042007816 */ /* 0x010fca00000000ff */
[----:B------:R-:W-:-:S07]  /*27c0*/  IMAD R13, R0, R57, RZ ;  /* 0x00000039000d7224 */ /* 0x000fce00078e02ff */
.L_x_48:
[----:B------:R-:W-:Y:S05]  /*27d0*/  BSYNC B1 ;  /* 0x0000000000017941 */ /* 0x000fea0003800000 */
.L_x_47:
[----:B------:R-:W-:Y:S01]  /*27e0*/  @!P4 IMAD R29, R29, R56, R13 ;  /* 0x000000381d1dc224 */ /* 0x000fe200078e020d */
[----:B------:R-:W-:Y:S04]  /*27f0*/  BSSY B1, `(.L_x_49) ;  /* 0x0000006000017945 */ /* 0x000fe80003800000 */
[----:B------:R4:W-:Y:S01]  /*2800*/  @!P4 STG.E.U8 desc[UR52][R6.64+0x9], R29 ;  /* 0x0000091d0600c986 */ /* 0x0009e2000c101134 */
[----:B------:R-:W-:Y:S05]  /*2810*/  @P3 BRA `(.L_x_50) ;  /* 0x00000000000c3947 */ /* 0x000fea0003800000 */
[----:B------:R-:W5:Y:S02]  /*2820*/  LDG.E.U8 R66, desc[UR52][R8.64+0x8] ;  /* 0x0000083408427981 */ /* 0x000f64000c1e1100 */
[----:B-----5:R-:W-:-:S05]  /*2830*/  PRMT R0, R66, 0x8880, RZ ;  /* 0x0000888042007816 */ /* 0x020fca00000000ff */
[----:B------:R-:W-:-:S07]  /*2840*/  IMAD R13, R0, R57, RZ ;  /* 0x00000039000d7224 */ /* 0x000fce00078e02ff */
.L_x_50:
[----:B------:R-:W-:Y:S05]  /*2850*/  BSYNC B1 ;  /* 0x0000000000017941 */ /* 0x000fea0003800000 */
.L_x_49:
[----:B------:R-:W-:Y:S01]  /*2860*/  ISETP.LT.OR P0, PT, R70, 0x9, !P0 ;  /* 0x000000094600780c */ /* 0x000fe20004701670 */
[----:B-1----:R-:W-:Y:S01]  /*2870*/  @!P3 IMAD R11, R30, R56, R13 ;  /* 0x000000381e0bb224 */ /* 0x002fe200078e020d */
[C---:B------:R-:W-:Y:S01]  /*2880*/  ISETP.GE.AND P4, PT, R71.reuse, 0x11, PT ;  /* 0x000000114700780c */ /* 0x040fe20003f86270 */
[----:B------:R-:W-:Y:S01]  /*2890*/  BSSY B1, `(.L_x_51) ;  /* 0x000000d000017945 */ /* 0x000fe20003800000 */
[C---:B------:R-:W-:Y:S02]  /*28a0*/  ISETP.GE.AND P2, PT, R71.reuse, 0x12, PT ;  /* 0x000000124700780c */ /* 0x040fe40003f46270 */
[----:B------:R-:W-:Y:S01]  /*28b0*/  ISETP.GE.AND P1, PT, R71, 0x19, PT ;  /* 0x000000194700780c */ /* 0x000fe20003f26270 */
[----:B------:R1:W-:Y:S01]  /*28c0*/  @!P3 STG.E.U8 desc[UR52][R4.64+0x8], R11 ;  /* 0x0000080b0400b986 */ /* 0x0003e2000c101134 */
[C---:B------:R-:W-:Y:S02]  /*28d0*/  ISETP.LT.OR P5, PT, R70.reuse, 0x1, !P4 ;  /* 0x000000014600780c */ /* 0x040fe400067a1670 */
[----:B------:R-:W-:-:S02]  /*28e0*/  ISETP.LT.OR P3, PT, R70, 0x1, !P2 ;  /* 0x000000014600780c */ /* 0x000fc40005761670 */
[C---:B------:R-:W-:Y:S02]  /*28f0*/  ISETP.LT.OR P6, PT, R70.reuse, 0x9, !P2 ;  /* 0x000000094600780c */ /* 0x040fe400057c1670 */
[C---:B------:R-:W-:Y:S02]  /*2900*/  ISETP.LT.OR P4, PT, R70.reuse, 0x9, !P4 ;  /* 0x000000094600780c */ /* 0x040fe40006781670 */
[----:B------:R-:W-:Y:S01]  /*2910*/  ISETP.LT.OR P2, PT, R70, 0x1, !P1 ;  /* 0x000000014600780c */ /* 0x000fe20004f41670 */
[----:B------:R-:W-:-:S12]  /*2920*/  @P0 BRA `(.L_x_52) ;  /* 0x00000000000c0947 */ /* 0x000fd80003800000 */
[----:B------:R-:W5:Y:S02]  /*2930*/  LDG.E.U8 R66, desc[UR52][R8.64+0x9] ;  /* 0x0000093408427981 */ /* 0x000f64000c1e1100 */
[----:B-----5:R-:W-:-:S05]  /*2940*/  PRMT R0, R66, 0x8880, RZ ;  /* 0x0000888042007816 */ /* 0x020fca00000000ff */
[----:B------:R-:W-:-:S07]  /*2950*/  IMAD R13, R0, R57, RZ ;  /* 0x00000039000d7224 */ /* 0x000fce00078e02ff */
.L_x_52:
[----:B------:R-:W-:Y:S05]  /*2960*/  BSYNC B1 ;  /* 0x0000000000017941 */ /* 0x000fea0003800000 */
.L_x_51:
[----:B------:R-:W-:Y:S01]  /*2970*/  @!P0 IMAD R31, R31, R56, R13 ;  /* 0x000000381f1f8224 */ /* 0x000fe200078e020d */
[----:B------:R-:W-:Y:S04]  /*2980*/  BSSY B1, `(.L_x_53) ;  /* 0x0000006000017945 */ /* 0x000fe80003800000 */
[----:B------:R0:W-:Y:S01]  /*2990*/  @!P0 STG.E.U8 desc[UR52][R4.64+0x9], R31 ;  /* 0x0000091f04008986 */ /* 0x0001e2000c101134 */
[----:B------:R-:W-:Y:S05]  /*29a0*/  @P5 BRA `(.L_x_54) ;  /* 0x00000000000c5947 */ /* 0x000fea0003800000 */
[----:B------:R-:W5:Y:S02]  /*29b0*/  LDG.E.U8 R66, desc[UR52][R2.64+0x10] ;  /* 0x0000103402427981 */ /* 0x000f64000c1e1100 */
[----:B-----5:R-:W-:-:S05]  /*29c0*/  PRMT R0, R66, 0x8880, RZ ;  /* 0x0000888042007816 */ /* 0x020fca00000000ff */
[----:B------:R-:W-:-:S07]  /*29d0*/  IMAD R13, R0, R57, RZ ;  /* 0x00000039000d7224 */ /* 0x000fce00078e02ff */
.L_x_54:
[----:B------:R-:W-:Y:S05]  /*29e0*/  BSYNC B1 ;  /* 0x0000000000017941 */ /* 0x000fea0003800000 */
.L_x_53:
[----:B-1----:R-:W-:Y:S01]  /*29f0*/  @!P5 IMAD R11, R32, R56, R13 ;  /* 0x00000038200bd224 */ /* 0x002fe200078e020d */
[----:B------:R-:W-:Y:S04]  /*2a00*/  BSSY B1, `(.L_x_55) ;  /* 0x0000006000017945 */ /* 0x000fe80003800000 */
[----:B------:R1:W-:Y:S01]  /*2a10*/  @!P5 STG.E.U8 desc[UR52][R6.64+0x10], R11 ;  /* 0x0000100b0600d986 */ /* 0x0003e2000c101134 */
[----:B------:R-:W-:Y:S05]  /*2a20*/  @P3 BRA `(.L_x_56) ;  /* 0x00000000000c3947 */ /* 0x000fea0003800000 */
[----:B------:R-:W5:Y:S02]  /*2a30*/  LDG.E.U8 R66, desc[UR52][R2.64+0x11] ;  /* 0x0000113402427981 */ /* 0x000f64000c1e1100 */
[----:B-----5:R-:W-:-:S05]  /*2a40*/  PRMT R0, R66, 0x8880, RZ ;  /* 0x0000888042007816 */ /* 0x020fca00000000ff */
[----:B------:R-:W-:-:S07]  /*2a50*/  IMAD R13, R0, R57, RZ ;  /* 0x00000039000d7224 */ /* 0x000fce00078e02ff */
.L_x_56:
[----:B------:R-:W-:Y:S05]  /*2a60*/  BSYNC B1 ;  /* 0x0000000000017941 */ /* 0x000fea0003800000 */
.L_x_55:
[----:B------:R-:W-:Y:S01]  /*2a70*/  @!P3 IMAD R33, R33, R56, R13 ;  /* 0x000000382121b224 */ /* 0x000fe200078e020d */
[----:B------:R-:W-:Y:S04]  /*2a80*/  BSSY B1, `(.L_x_57) ;  /* 0x0000006000017945 */ /* 0x000fe80003800000 */
[----:B------:R0:W-:Y:S01]  /*2a90*/  @!P3 STG.E.U8 desc[UR52][R6.64+0x11], R33 ;  /* 0x000011210600b986 */ /* 0x0001e2000c101134 */
[----:B------:R-:W-:Y:S05]  /*2aa0*/  @P4 BRA `(.L_x_58) ;  /* 0x00000000000c4947 */ /* 0x000fea0003800000 */
[----:B------:R-:W5:Y:S02]  /*2ab0*/  LDG.E.U8 R66, desc[UR52][R8.64+0x10] ;  /* 0x0000103408427981 */ /* 0x000f64000c1e1100 */
[----:B-----5:R-:W-:-:S05]  /*2ac0*/  PRMT R0, R66, 0x8880, RZ ;  /* 0x0000888042007816 */ /* 0x020fca00000000ff */
[----:B------:R-:W-:-:S07]  /*2ad0*/  IMAD R13, R0, R57, RZ ;  /* 0x00000039000d7224 */ /* 0x000fce00078e02ff */
.L_x_58:
[----:B------:R-:W-:Y:S05]  /*2ae0*/  BSYNC B1 ;  /* 0x0000000000017941 */ /* 0x000fea0003800000 */
.L_x_57:
[----:B-1----:R-:W-:Y:S01]  /*2af0*/  @!P4 IMAD R11, R34, R56, R13 ;  /* 0x00000038220bc224 */ /* 0x002fe200078e020d */
[----:B------:R-:W-:Y:S04]  /*2b00*/  BSSY B1, `(.L_x_59) ;  /* 0x0000006000017945 */ /* 0x000fe80003800000 */
[----:B------:R1:W-:Y:S01]  /*2b10*/  @!P4 STG.E.U8 desc[UR52][R4.64+0x10], R11 ;  /* 0x0000100b0400c986 */ /* 0x0003e2000c101134 */
[----:B------:R-:W-:Y:S05]  /*2b20*/  @P6 BRA `(.L_x_60) ;  /* 0x00000000000c6947 */ /* 0x000fea0003800000 */
[----:B------:R-:W5:Y:S02]  /*2b30*/  LDG.E.U8 R66, desc[UR52][R8.64+0x11] ;  /* 0x0000113408427981 */ /* 0x000f64000c1e1100 */
[----:B-----5:R-:W-:-:S05]  /*2b40*/  PRMT R0, R66, 0x8880, RZ ;  /* 0x0000888042007816 */ /* 0x020fca00000000ff */
[----:B------:R-:W-:-:S07]  /*2b50*/  IMAD R13, R0, R57, RZ ;  /* 0x00000039000d7224 */ /* 0x000fce00078e02ff */
.L_x_60:
[----:B------:R-:W-:Y:S05]  /*2b60*/  BSYNC B1 ;  /* 0x0000000000017941 */ /* 0x000fea0003800000 */
.L_x_59:
[----:B------:R-:W-:Y:S01]  /*2b70*/  @!P6 IMAD R35, R35, R56, R13 ;  /* 0x000000382323e224 */ /* 0x000fe200078e020d */
[----:B------:R-:W-:Y:S04]  /*2b80*/  BSSY B1, `(.L_x_61) ;  /* 0x0000006000017945 */ /* 0x000fe80003800000 */
[----:B------:R0:W-:Y:S01]  /*2b90*/  @!P6 STG.E.U8 desc[UR52][R4.64+0x11], R35 ;  /* 0x000011230400e986 */ /* 0x0001e2000c101134 */
[----:B------:R-:W-:Y:S05]  /*2ba0*/  @P2 BRA `(.L_x_62) ;  /* 0x00000000000c2947 */ /* 0x000fea0003800000 */
[----:B------:R-:W5:Y:S02]  /*2bb0*/  LDG.E.U8 R66, desc[UR52][R2.64+0x18] ;  /* 0x0000183402427981 */ /* 0x000f64000c1e1100 */
[----:B-----5:R-:W-:-:S05]  /*2bc0*/  PRMT R0, R66, 0x8880, RZ ;  /* 0x0000888042007816 */ /* 0x020fca00000000ff */
[----:B------:R-:W-:-:S07]  /*2bd0*/  IMAD R13, R0, R57, RZ ;  /* 0x00000039000d7224 */ /* 0x000fce00078e02ff */
.L_x_62:
[----:B------:R-:W-:Y:S05]  /*2be0*/  BSYNC B1 ;  /* 0x0000000000017941 */ /* 0x000fea0003800000 */
.L_x_61:
[C---:B------:R-:W-:Y:S01]  /*2bf0*/  ISETP.GE.AND P0, PT, R71.reuse, 0x1a, PT ;  /* 0x0000001a4700780c */ /* 0x040fe20003f06270 */
[----:B-1----:R-:W-:Y:S01]  /*2c00*/  @!P2 IMAD R11, R36, R56, R13 ;  /* 0x00000038240ba224 */ /* 0x002fe200078e020d */
[C---:B------:R-:W-:Y:S01]  /*2c10*/  ISETP.GE.AND P3, PT, R71.reuse, 0x21, PT ;  /* 0x000000214700780c */ /* 0x040fe20003f66270 */
[----:B------:R-:W-:Y:S01]  /*2c20*/  BSSY B1, `(.L_x_63) ;  /* 0x000000d000017945 */ /* 0x000fe20003800000 */
[C---:B------:R-:W-:Y:S02]  /*2c30*/  ISETP.LT.OR P6, PT, R70.reuse, 0x1, !P0 ;  /* 0x000000014600780c */ /* 0x040fe400047c1670 */
[----:B------:R1:W-:Y:S01]  /*2c40*/  @!P2 STG.E.U8 desc[UR52][R6.64+0x18], R11 ;  /* 0x0000180b0600a986 */ /* 0x0003e2000c101134 */
[----:B------:R-:W-:Y:S02]  /*2c50*/  ISETP.GE.AND P2, PT, R71, 0x22, PT ;  /* 0x000000224700780c */ /* 0x000fe40003f46270 */
[C---:B------:R-:W-:Y:S02]  /*2c60*/  ISETP.LT.OR P5, PT, R70.reuse, 0x1, !P3 ;  /* 0x000000014600780c */ /* 0x040fe40005fa1670 */
[----:B------:R-:W-:-:S02]  /*2c70*/  ISETP.LT.OR P1, PT, R70, 0x9, !P1 ;  /* 0x000000094600780c */ /* 0x000fc40004f21670 */
[C---:B------:R-:W-:Y:S02]  /*2c80*/  ISETP.LT.OR P0, PT, R70.reuse, 0x9, !P0 ;  /* 0x000000094600780c */ /* 0x040fe40004701670 */
[C---:B------:R-:W-:Y:S02]  /*2c90*/  ISETP.LT.OR P4, PT, R70.reuse, 0x1, !P2 ;  /* 0x000000014600780c */ /* 0x040fe40005781670 */
[----:B------:R-:W-:Y:S01]  /*2ca0*/  ISETP.LT.OR P3, PT, R70, 0x9, !P3 ;  /* 0x000000094600780c */ /* 0x000fe20005f61670 */
[----:B-1----:R-:W-:-:S12]  /*2cb0*/  @P6 BRA `(.L_x_64) ;  /* 0x00000000000c6947 */ /* 0x002fd80003800000 */
[----:B------:R-:W5:Y:S02]  /*2cc0*/  LDG.E.U8 R66, desc[UR52][R2.64+0x19] ;  /* 0x0000193402427981 */ /* 0x000f64000c1e1100 */
[----:B-----5:R-:W-:-:S05]  /*2cd0*/  PRMT R0, R66, 0x8880, RZ ;  /* 0x0000888042007816 */ /* 0x020fca00000000ff */
[----:B------:R-:W-:-:S07]  /*2ce0*/  IMAD R13, R0, R57, RZ ;  /* 0x00000039000d7224 */ /* 0x000fce00078e02ff */
.L_x_64:
[----:B------:R-:W-:Y:S05]  /*2cf0*/  BSYNC B1 ;  /* 0x0000000000017941 */ /* 0x000fea0003800000 */
.L_x_63:
[----:B------:R-:W-:Y:S01]  /*2d00*/  @!P6 IMAD R37, R37, R56, R13 ;  /* 0x000000382525e224 */ /* 0x000fe200078e020d */
[----:B------:R-:W-:Y:S04]  /*2d10*/  BSSY B1, `(.L_x_65) ;  /* 0x0000006000017945 */ /* 0x000fe80003800000 */
[----:B------:R1:W-:Y:S01]  /*2d20*/  @!P6 STG.E.U8 desc[UR52][R6.64+0x19], R37 ;  /* 0x000019250600e986 */ /* 0x0003e2000c101134 */
[----:B------:R-:W-:Y:S05]  /*2d30*/  @P1 BRA `(.L_x_66) ;  /* 0x00000000000c1947 */ /* 0x000fea0003800000 */
[----:B------:R-:W5:Y:S02]  /*2d40*/  LDG.E.U8 R66, desc[UR52][R8.64+0x18] ;  /* 0x0000183408427981 */ /* 0x000f64000c1e1100 */
[----:B-----5:R-:W-:-:S05]  /*2d50*/  PRMT R0, R66, 0x8880, RZ ;  /* 0x0000888042007816 */ /* 0x020fca00000000ff */
[----:B------:R-:W-:-:S07]  /*2d60*/  IMAD R13, R0, R57, RZ ;  /* 0x00000039000d7224 */ /* 0x000fce00078e02ff */
.L_x_66:
[----:B------:R-:W-:Y:S05]  /*2d70*/  BSYNC B1 ;  /* 0x0000000000017941 */ /* 0x000fea0003800000 */
.L_x_65:
[----:B------:R-:W-:Y:S01]  /*2d80*/  @!P1 IMAD R11, R38, R56, R13 ;  /* 0x00000038260b9224 */ /* 0x000fe200078e020d */
[----:B------:R-:W-:Y:S04]  /*2d90*/  BSSY B1, `(.L_x_67) ;  /* 0x0000006000017945 */ /* 0x000fe80003800000 */
[----:B------:R0:W-:Y:S01]  /*2da0*/  @!P1 STG.E.U8 desc[UR52][R4.64+0x18], R11 ;  /* 0x0000180b04009986 */ /* 0x0001e2000c101134 */
[----:B------:R-:W-:Y:S05]  /*2db0*/  @P0 BRA `(.L_x_68) ;  /* 0x00000000000c0947 */ /* 0x000fea0003800000 */
[----:B------:R-:W5:Y:S02]  /*2dc0*/  LDG.E.U8 R66, desc[UR52][R8.64+0x19] ;  /* 0x0000193408427981 */ /* 0x000f64000c1e1100 */
[----:B-----5:R-:W-:-:S05]  /*2dd0*/  PRMT R0, R66, 0x8880, RZ ;  /* 0x0000888042007816 */ /* 0x020fca00000000ff */
[----:B------:R-:W-:-:S07]  /*2de0*/  IMAD R13, R0, R57, RZ ;  /* 0x00000039000d7224 */ /* 0x000fce00078e02ff */
.L_x_68:
[----:B------:R-:W-:Y:S05]  /*2df0*/  BSYNC B1 ;  /* 0x0000000000017941 */ /* 0x000fea0003800000 */
.L_x_67:
[----:B------:R-:W-:Y:S01]  /*2e00*/  @!P0 IMAD R39, R39, R56, R13 ;  /* 0x0000003827278224 */ /* 0x000fe200078e020d */
[----:B------:R-:W-:Y:S04]  /*2e10*/  BSSY B1, `(.L_x_69) ;  /* 0x0000006000017945 */ /* 0x000fe80003800000 */
[----:B------:R0:W-:Y:S01]  /*2e20*/  @!P0 STG.E.U8 desc[UR52][R4.64+0x19], R39 ;  /* 0x0000192704008986 */ /* 0x0001e2000c101134 */
[----:B------:R-:W-:Y:S05]  /*2e30*/  @P5 BRA `(.L_x_70) ;  /* 0x00000000000c5947 */ /* 0x000fea0003800000 */
[----:B------:R-:W5:Y:S02]  /*2e40*/  LDG.E.U8 R66, desc[UR52][R2.64+0x20] ;  /* 0x0000203402427981 */ /* 0x000f64000c1e1100 */
[----:B-----5:R-:W-:-:S05]  /*2e50*/  PRMT R0, R66, 0x8880, RZ ;  /* 0x0000888042007816 */ /* 0x020fca00000000ff */
[----:B------:R-:W-:-:S07]  /*2e60*/  IMAD R13, R0, R57, RZ ;  /* 0x00000039000d7224 */ /* 0x000fce00078e02ff */
.L_x_70:
[----:B------:R-:W-:Y:S05]  /*2e70*/  BSYNC B1 ;  /* 0x0000000000017941 */ /* 0x000fea0003800000 */
.L_x_69:
[----:B0-----:R-:W-:Y:S01]  /*2e80*/  @!P5 IMAD R11, R40, R56, R13 ;  /* 0x00000038280bd224 */ /* 0x001fe200078e020d */
[----:B------:R-:W-:Y:S04]  /*2e90*/  BSSY B1, `(.L_x_71) ;  /* 0x0000006000017945 */ /* 0x000fe80003800000 */
[----:B------:R0:W-:Y:S01]  /*2ea0*/  @!P5 STG.E.U8 desc[UR52][R6.64+0x20], R11 ;  /* 0x0000200b0600d986 */ /* 0x0001e2000c101134 */
[----:B------:R-:W-:Y:S05]  /*2eb0*/  @P4 BRA `(.L_x_72) ;  /* 0x00000000000c4947 */ /* 0x000fea0003800000 */
[----:B------:R-:W5:Y:S02]  /*2ec0*/  LDG.E.U8 R66, desc[UR52][R2.64+0x21] ;  /* 0x0000213402427981 */ /* 0x000f64000c1e1100 */
[----:B-----5:R-:W-:-:S05]  /*2ed0*/  PRMT R0, R66, 0x8880, RZ ;  /* 0x0000888042007816 */ /* 0x020fca00000000ff */
[----:B------:R-:W-:-:S07]  /*2ee0*/  IMAD R13, R0, R57, RZ ;  /* 0x00000039000d7224 */ /* 0x000fce00078e02ff */
.L_x_72:
[----:B------:R-:W-:Y:S05]  /*2ef0*/  BSYNC B1 ;  /* 0x0000000000017941 */ /* 0x000fea0003800000 */
.L_x_71:
[----:B------:R-:W-:Y:S01]  /*2f00*/  @!P4 IMAD R41, R41, R56, R13 ;  /* 0x000000382929c224 */ /* 0x000fe200078e020d */
[----:B------:R-:W-:Y:S04]  /*2f10*/  BSSY B1, `(.L_x_73) ;  /* 0x0000006000017945 */ /* 0x000fe80003800000 */
[----:B------:R0:W-:Y:S01]  /*2f20*/  @!P4 STG.E.U8 desc[UR52][R6.64+0x21], R41 ;  /* 0x000021290600c986 */ /* 0x0001e2000c101134 */
[----:B------:R-:W-:Y:S05]  /*2f30*/  @P3 BRA `(.L_x_74) ;  /* 0x00000000000c3947 */ /* 0x000fea0003800000 */
[----:B------:R-:W5:Y:S02]  /*2f40*/  LDG.E.U8 R66, desc[UR52][R8.64+0x20] ;  /* 0x0000203408427981 */ /* 0x000f64000c1e1100 */
[----:B-----5:R-:W-:-:S05]  /*2f50*/  PRMT R0, R66, 0x8880, RZ ;  /* 0x0000888042007816 */ /* 0x020fca00000000ff */
[----:B------:R-:W-:-:S07]  /*2f60*/  IMAD R13, R0, R57, RZ ;  /* 0x00000039000d7224 */ /* 0x000fce00078e02ff */
.L_x_74:
[----:B------:R-:W-:Y:S05]  /*2f70*/  BSYNC B1 ;  /* 0x0000000000017941 */ /* 0x000fea0003800000 */
.L_x_73:
[----:B------:R-:W-:Y:S01]  /*2f80*/  ISETP.LT.OR P2, PT, R70, 0x9, !P2 ;  /* 0x000000094600780c */ /* 0x000fe20005741670 */
[----:B0-----:R-:W-:Y:S01]  /*2f90*/  @!P3 IMAD R11, R42, R56, R13 ;  /* 0x000000382a0bb224 */ /* 0x001fe200078e020d */
        /* <DEDUP_REMOVED lines=14> */
.L_x_76:
[----:B------:R-:W-:Y:S05]  /*3080*/  BSYNC B1 ;  /* 0x0000000000017941 */ /* 0x000fea0003800000 */
.L_x_75:
[----:B------:R-:W-:Y:S01]  /*3090*/  @!P2 IMAD R43, R43, R56, R13 ;  /* 0x000000382b2ba224 */ /* 0x000fe200078e020d */
[----:B------:R-:W-:Y:S04]  /*30a0*/  BSSY B1, `(.L_x_77) ;  /* 0x0000006000017945 */ /* 0x000fe80003800000 */
[----:B------:R0:W-:Y:S01]  /*30b0*/  @!P2 STG.E.U8 desc[UR52][R4.64+0x21], R43 ;  /* 0x0000212b0400a986 */ /* 0x0001e2000c101134 */
[----:B------:R-:W-:Y:S05]  /*30c0*/  @P5 BRA `(.L_x_78) ;  /* 0x00000000000c5947 */ /* 0x000fea0003800000 */
[----:B------:R-:W5:Y:S02]  /*30d0*/  LDG.E.U8 R66, desc[UR52][R2.64+0x28] ;  /* 0x0000283402427981 */ /* 0x000f64000c1e1100 */
[----:B-----5:R-:W-:-:S05]  /*30e0*/  PRMT R0, R66, 0x8880, RZ ;  /* 0x0000888042007816 */ /* 0x020fca00000000ff */
[----:B------:R-:W-:-:S07]  /*30f0*/  IMAD R13, R0, R57, RZ ;  /* 0x00000039000d7224 */ /* 0x000fce00078e02ff */
.L_x_78:
[----:B------:R-:W-:Y:S05]  /*3100*/  BSYNC B1 ;  /* 0x0000000000017941 */ /* 0x000fea0003800000 */
.L_x_77:
[----:B0-----:R-:W-:Y:S01]  /*3110*/  @!P5 IMAD R11, R44, R56, R13 ;  /* 0x000000382c0bd224 */ /* 0x001fe200078e020d */
[----:B------:R-:W-:Y:S04]  /*3120*/  BSSY B1, `(.L_x_79) ;  /* 0x0000006000017945 */ /* 0x000fe80003800000 */
[----:B------:R0:W-:Y:S01]  /*3130*/  @!P5 STG.E.U8 desc[UR52][R6.64+0x28], R11 ;  /* 0x0000280b0600d986 */ /* 0x0001e2000c101134 */
[----:B------:R-:W-:Y:S05]  /*3140*/  @P3 BRA `(.L_x_80) ;  /* 0x00000000000c3947 */ /* 0x000fea0003800000 */
[----:B------:R-:W5:Y:S02]  /*3150*/  LDG.E.U8 R66, desc[UR52][R2.64+0x29] ;  /* 0x0000293402427981 */ /* 0x000f64000c1e1100 */
[----:B-----5:R-:W-:-:S05]  /*3160*/  PRMT R0, R66, 0x8880, RZ ;  /* 0x0000888042007816 */ /* 0x020fca00000000ff */
[----:B------:R-:W-:-:S07]  /*3170*/  IMAD R13, R0, R57, RZ ;  /* 0x00000039000d7224 */ /* 0x000fce00078e02ff */
.L_x_80:
[----:B------:R-:W-:Y:S05]  /*3180*/  BSYNC B1 ;  /* 0x0000000000017941 */ /* 0x000fea0003800000 */
.L_x_79:
[----:B------:R-:W-:Y:S01]  /*3190*/  @!P3 IMAD R45, R45, R56, R13 ;  /* 0x000000382d2db224 */ /* 0x000fe200078e020d */
[----:B------:R-:W-:Y:S04]  /*31a0*/  BSSY B1, `(.L_x_81) ;  /* 0x0000006000017945 */ /* 0x000fe80003800000 */
[----:B------:R0:W-:Y:S01]  /*31b0*/  @!P3 STG.E.U8 desc[UR52][R6.64+0x29], R45 ;  /* 0x0000292d0600b986 */ /* 0x0001e2000c101134 */
[----:B------:R-:W-:Y:S05]  /*31c0*/  @P4 BRA `(.L_x_82) ;  /* 0x00000000000c4947 */ /* 0x000fea0003800000 */
[----:B------:R-:W5:Y:S02]  /*31d0*/  LDG.E.U8 R66, desc[UR52][R8.64+0x28] ;  /* 0x0000283408427981 */ /* 0x000f64000c1e1100 */
[----:B-----5:R-:W-:-:S05]  /*31e0*/  PRMT R0, R66, 0x8880, RZ ;  /* 0x0000888042007816 */ /* 0x020fca00000000ff */
[----:B------:R-:W-:-:S07]  /*31f0*/  IMAD R13, R0, R57, RZ ;  /* 0x00000039000d7224 */ /* 0x000fce00078e02ff */
.L_x_82:
[----:B------:R-:W-:Y:S05]  /*3200*/  BSYNC B1 ;  /* 0x0000000000017941 */ /* 0x000fea0003800000 */
.L_x_81:
[----:B0-----:R-:W-:Y:S01]  /*3210*/  @!P4 IMAD R11, R46, R56, R13 ;  /* 0x000000382e0bc224 */ /* 0x001fe200078e020d */
[----:B------:R-:W-:Y:S04]  /*3220*/  BSSY B1, `(.L_x_83) ;  /* 0x0000006000017945 */ /* 0x000fe80003800000 */
[----:B------:R0:W-:Y:S01]  /*3230*/  @!P4 STG.E.U8 desc[UR52][R4.64+0x28], R11 ;  /* 0x0000280b0400c986 */ /* 0x0001e2000c101134 */
[----:B------:R-:W-:Y:S05]  /*3240*/  @P1 BRA `(.L_x_84) ;  /* 0x00000000000c1947 */ /* 0x000fea0003800000 */
[----:B------:R-:W5:Y:S02]  /*3250*/  LDG.E.U8 R66, desc[UR52][R8.64+0x29] ;  /* 0x0000293408427981 */ /* 0x000f64000c1e1100 */
[----:B-----5:R-:W-:-:S05]  /*3260*/  PRMT R0, R66, 0x8880, RZ ;  /* 0x0000888042007816 */ /* 0x020fca00000000ff */
[----:B------:R-:W-:-:S07]  /*3270*/  IMAD R13, R0, R57, RZ ;  /* 0x00000039000d7224 */ /* 0x000fce00078e02ff */
.L_x_84:
[----:B------:R-:W-:Y:S05]  /*3280*/  BSYNC B1 ;  /* 0x0000000000017941 */ /* 0x000fea0003800000 */
.L_x_83:
[----:B------:R-:W-:Y:S01]  /*3290*/  @!P1 IMAD R47, R47, R56, R13 ;  /* 0x000000382f2f9224 */ /* 0x000fe200078e020d */
[----:B------:R-:W-:Y:S04]  /*32a0*/  BSSY B1, `(.L_x_85) ;  /* 0x0000006000017945 */ /* 0x000fe80003800000 */
[----:B------:R0:W-:Y:S01]  /*32b0*/  @!P1 STG.E.U8 desc[UR52][R4.64+0x29], R47 ;  /* 0x0000292f04009986 */ /* 0x0001e2000c101134 */
[----:B------:R-:W-:Y:S05]  /*32c0*/  @P6 BRA `(.L_x_86) ;  /* 0x00000000000c6947 */ /* 0x000fea0003800000 */
[----:B------:R-:W5:Y:S02]  /*32d0*/  LDG.E.U8 R66, desc[UR52][R2.64+0x30] ;  /* 0x0000303402427981 */ /* 0x000f64000c1e1100 */
[----:B-----5:R-:W-:-:S05]  /*32e0*/  PRMT R0, R66, 0x8880, RZ ;  /* 0x0000888042007816 */ /* 0x020fca00000000ff */
[----:B------:R-:W-:-:S07]  /*32f0*/  IMAD R13, R0, R57, RZ ;  /* 0x00000039000d7224 */ /* 0x000fce00078e02ff */
.L_x_86:
[----:B------:R-:W-:Y:S05]  /*3300*/  BSYNC B1 ;  /* 0x0000000000017941 */ /* 0x000fea0003800000 */
.L_x_85:
[C---:B------:R-:W-:Y:S01]  /*3310*/  ISETP.GE.AND P3, PT, R71.reuse, 0x32, PT ;  /* 0x000000324700780c */ /* 0x040fe20003f66270 */
[----:B0-----:R-:W-:Y:S01]  /*3320*/  @!P6 IMAD R11, R48, R56, R13 ;  /* 0x00000038300be224 */ /* 0x001fe200078e020d */
[C---:B------:R-:W-:Y:S01]  /*3330*/  ISETP.GE.AND P2, PT, R71.reuse, 0x39, PT ;  /* 0x000000394700780c */ /* 0x040fe20003f46270 */
[----:B------:R-:W-:Y:S01]  /*3340*/  BSSY B1, `(.L_x_87) ;  /* 0x000000d000017945 */ /* 0x000fe20003800000 */
[C---:B------:R-:W-:Y:S02]  /*3350*/  ISETP.LT.OR P4, PT, R70.reuse, 0x1, !P3 ;  /* 0x000000014600780c */ /* 0x040fe40005f81670 */
        /* <DEDUP_REMOVED lines=11> */
.L_x_88:
[----:B------:R-:W-:Y:S05]  /*3410*/  BSYNC B1 ;  /* 0x0000000000017941 */ /* 0x000fea0003800000 */
.L_x_87:
[----:B------:R-:W-:Y:S01]  /*3420*/  @!P4 IMAD R49, R49, R56, R13 ;  /* 0x000000383131c224 */ /* 0x000fe200078e020d */
[----:B------:R-:W-:Y:S04]  /*3430*/  BSSY B1, `(.L_x_89) ;  /* 0x0000006000017945 */ /* 0x000fe80003800000 */
[----:B------:R0:W-:Y:S01]  /*3440*/  @!P4 STG.E.U8 desc[UR52][R6.64+0x31], R49 ;  /* 0x000031310600c986 */ /* 0x0001e2000c101134 */
[----:B------:R-:W-:Y:S05]  /*3450*/  @P0 BRA `(.L_x_90) ;  /* 0x00000000000c0947 */ /* 0x000fea0003800000 */
[----:B------:R-:W5:Y:S02]  /*3460*/  LDG.E.U8 R66, desc[UR52][R8.64+0x30] ;  /* 0x0000303408427981 */ /* 0x000f64000c1e1100 */
[----:B-----5:R-:W-:-:S05]  /*3470*/  PRMT R0, R66, 0x8880, RZ ;  /* 0x0000888042007816 */ /* 0x020fca00000000ff */
[----:B------:R-:W-:-:S07]  /*3480*/  IMAD R13, R0, R57, RZ ;  /* 0x00000039000d7224 */ /* 0x000fce00078e02ff */
.L_x_90:
[----:B------:R-:W-:Y:S05]  /*3490*/  BSYNC B1 ;  /* 0x0000000000017941 */ /* 0x000fea0003800000 */
.L_x_89:
[----:B0-----:R-:W-:Y:S01]  /*34a0*/  @!P0 IMAD R11, R50, R56, R13 ;  /* 0x00000038320b8224 */ /* 0x001fe200078e020d */
[----:B------:R-:W-:Y:S04]  /*34b0*/  BSSY B1, `(.L_x_91) ;  /* 0x0000006000017945 */ /* 0x000fe80003800000 */
[----:B------:R0:W-:Y:S01]  /*34c0*/  @!P0 STG.E.U8 desc[UR52][R4.64+0x30], R11 ;  /* 0x0000300b04008986 */ /* 0x0001e2000c101134 */
[----:B------:R-:W-:Y:S05]  /*34d0*/  @P3 BRA `(.L_x_92) ;  /* 0x00000000000c3947 */ /* 0x000fea0003800000 */
[----:B------:R-:W5:Y:S02]  /*34e0*/  LDG.E.U8 R66, desc[UR52][R8.64+0x31] ;  /* 0x0000313408427981 */ /* 0x000f64000c1e1100 */
[----:B-----5:R-:W-:-:S05]  /*34f0*/  PRMT R0, R66, 0x8880, RZ ;  /* 0x0000888042007816 */ /* 0x020fca00000000ff */
[----:B------:R-:W-:-:S07]  /*3500*/  IMAD R13, R0, R57, RZ ;  /* 0x00000039000d7224 */ /* 0x000fce00078e02ff */
.L_x_92:
[----:B------:R-:W-:Y:S05]  /*3510*/  BSYNC B1 ;  /* 0x0000000000017941 */ /* 0x000fea0003800000 */
.L_x_91:
[----:B------:R-:W-:Y:S01]  /*3520*/  @!P3 IMAD R51, R51, R56, R13 ;  /* 0x000000383333b224 */ /* 0x000fe200078e020d */
[----:B------:R-:W-:Y:S04]  /*3530*/  BSSY B1, `(.L_x_93) ;  /* 0x0000006000017945 */ /* 0x000fe80003800000 */
[----:B------:R0:W-:Y:S01]  /*3540*/  @!P3 STG.E.U8 desc[UR52][R4.64+0x31], R51 ;  /* 0x000031330400b986 */ /* 0x0001e2000c101134 */
[----:B------:R-:W-:Y:S05]  /*3550*/  @P6 BRA `(.L_x_94) ;  /* 0x00000000000c6947 */ /* 0x000fea0003800000 */
[----:B------:R-:W5:Y:S02]  /*3560*/  LDG.E.U8 R66, desc[UR52][R2.64+0x38] ;  /* 0x0000383402427981 */ /* 0x000f64000c1e1100 */
[----:B-----5:R-:W-:-:S05]  /*3570*/  PRMT R0, R66, 0x8880, RZ ;  /* 0x0000888042007816 */ /* 0x020fca00000000ff */
[----:B------:R-:W-:-:S07]  /*3580*/  IMAD R13, R0, R57, RZ ;  /* 0x00000039000d7224 */ /* 0x000fce00078e02ff */
.L_x_94:
[----:B------:R-:W-:Y:S05]  /*3590*/  BSYNC B1 ;  /* 0x0000000000017941 */ /* 0x000fea0003800000 */
.L_x_93:
[----:B0-----:R-:W-:Y:S01]  /*35a0*/  @!P6 IMAD R11, R52, R56, R13 ;  /* 0x00000038340be224 */ /* 0x001fe200078e020d */
[----:B------:R-:W-:Y:S04]  /*35b0*/  BSSY B1, `(.L_x_95) ;  /* 0x0000006000017945 */ /* 0x000fe80003800000 */
[----:B------:R0:W-:Y:S01]  /*35c0*/  @!P6 STG.E.U8 desc[UR52][R6.64+0x38], R11 ;  /* 0x0000380b0600e986 */ /* 0x0001e2000c101134 */
[----:B------:R-:W-:Y:S05]  /*35d0*/  @P5 BRA `(.L_x_96) ;  /* 0x00000000000c5947 */ /* 0x000fea0003800000 */
[----:B------:R-:W5:Y:S02]  /*35e0*/  LDG.E.U8 R66, desc[UR52][R2.64+0x39] ;  /* 0x0000393402427981 */ /* 0x000f64000c1e1100 */
[----:B-----5:R-:W-:-:S05]  /*35f0*/  PRMT R0, R66, 0x8880, RZ ;  /* 0x0000888042007816 */ /* 0x020fca00000000ff */
[----:B------:R-:W-:-:S07]  /*3600*/  IMAD R13, R0, R57, RZ ;  /* 0x00000039000d7224 */ /* 0x000fce00078e02ff */
.L_x_96:
[----:B------:R-:W-:Y:S05]  /*3610*/  BSYNC B1 ;  /* 0x0000000000017941 */ /* 0x000fea0003800000 */
.L_x_95:
[----:B------:R-:W-:Y:S01]  /*3620*/  @!P5 IMAD R53, R53, R56, R13 ;  /* 0x000000383535d224 */ /* 0x000fe200078e020d */
[----:B------:R-:W-:Y:S04]  /*3630*/  BSSY B1, `(.L_x_97) ;  /* 0x0000006000017945 */ /* 0x000fe80003800000 */
[----:B------:R0:W-:Y:S01]  /*3640*/  @!P5 STG.E.U8 desc[UR52][R6.64+0x39], R53 ;  /* 0x000039350600d986 */ /* 0x0001e2000c101134 */
[----:B------:R-:W-:Y:S05]  /*3650*/  @P2 BRA `(.L_x_98) ;  /* 0x00000000000c2947 */ /* 0x000fea0003800000 */
[----:B------:R-:W5:Y:S02]  /*3660*/  LDG.E.U8 R66, desc[UR52][R8.64+0x38] ;  /* 0x0000383408427981 */ /* 0x000f64000c1e1100 */
[----:B-----5:R-:W-:-:S05]  /*3670*/  PRMT R0, R66, 0x8880, RZ ;  /* 0x0000888042007816 */ /* 0x020fca00000000ff */
[----:B------:R-:W-:-:S07]  /*3680*/  IMAD R13, R0, R57, RZ ;  /* 0x00000039000d7224 */ /* 0x000fce00078e02ff */
.L_x_98:
[----:B------:R-:W-:Y:S05]  /*3690*/  BSYNC B1 ;  /* 0x0000000000017941 */ /* 0x000fea0003800000 */
.L_x_97:
[----:B------:R-:W-:Y:S01]  /*36a0*/  @!P2 IMAD R3, R54, R56, R13 ;  /* 0x000000383603a224 */ /* 0x000fe200078e020d */
[----:B------:R-:W-:Y:S01]  /*36b0*/  ISETP.LT.OR P1, PT, R70, 0x9, !P1 ;  /* 0x000000094600780c */ /* 0x000fe20004f21670 */
[----:B------:R-:W-:Y:S03]  /*36c0*/  BSSY B1, `(.L_x_99) ;  /* 0x0000006000017945 */ /* 0x000fe60003800000 */
[----:B------:R0:W-:Y:S09]  /*36d0*/  @!P2 STG.E.U8 desc[UR52][R4.64+0x38], R3 ;  /* 0x000038030400a986 */ /* 0x0001f2000c101134 */
[----:B------:R-:W-:Y:S05]  /*36e0*/  @P1 BRA `(.L_x_100) ;  /* 0x00000000000c1947 */ /* 0x000fea0003800000 */
[----:B------:R-:W5:Y:S02]  /*36f0*/  LDG.E.U8 R66, desc[UR52][R8.64+0x39] ;  /* 0x0000393408427981 */ /* 0x000f64000c1e1100 */
[----:B-----5:R-:W-:-:S05]  /*3700*/  PRMT R0, R66, 0x8880, RZ ;  /* 0x0000888042007816 */ /* 0x020fca00000000ff */
[----:B------:R-:W-:-:S07]  /*3710*/  IMAD R13, R0, R57, RZ ;  /* 0x00000039000d7224 */ /* 0x000fce00078e02ff */
.L_x_100:
[----:B------:R-:W-:Y:S05]  /*3720*/  BSYNC B1 ;  /* 0x0000000000017941 */ /* 0x000fea0003800000 */
.L_x_99:
[----:B------:R-:W-:Y:S01]  /*3730*/  IMAD R13, R55, R56, R13 ;  /* 0x00000038370d7224 */ /* 0x000fe200078e020d */
[----:B------:R-:W-:Y:S06]  /*3740*/  @P1 BRA `(.L_x_101) ;  /* 0x0000000400c81947 */ /* 0x000fec0003800000 */
[----:B------:R0:W-:Y:S01]  /*3750*/  STG.E.U8 desc[UR52][R4.64+0x39], R13 ;  /* 0x0000390d04007986 */ /* 0x0001e2000c101134 */
[----:B------:R-:W-:Y:S05]  /*3760*/  BRA `(.L_x_101) ;  /* 0x0000000400c07947 */ /* 0x000fea0003800000 */
.L_x_36:
[C---:B------:R-:W-:Y:S02]  /*3770*/  ISETP.GE.AND P3, PT, R71.reuse, 0x1, PT ;  /* 0x000000014700780c */ /* 0x040fe40003f66270 */
[C---:B------:R-:W-:Y:S02]  /*3780*/  ISETP.GE.AND P4, PT, R71.reuse, 0x2, PT ;  /* 0x000000024700780c */ /* 0x040fe40003f86270 */
[C---:B------:R-:W-:Y:S02]  /*3790*/  ISETP.LT.OR P0, PT, R70.reuse, 0x1, !P3 ;  /* 0x000000014600780c */ /* 0x040fe40005f01670 */
[C---:B------:R-:W-:Y:S02]  /*37a0*/  ISETP.LT.OR P5, PT, R70.reuse, 0x1, !P4 ;  /* 0x000000014600780c */ /* 0x040fe400067a1670 */
[----:B------:R-:W-:Y:S02]  /*37b0*/  ISETP.LT.OR P3, PT, R70, 0x9, !P3 ;  /* 0x000000094600780c */ /* 0x000fe40005f61670 */
[----:B------:R-:W-:-:S02]  /*37c0*/  ISETP.GE.AND P6, PT, R71, 0x9, PT ;  /* 0x000000094700780c */ /* 0x000fc40003fc6270 */
[C---:B------:R-:W-:Y:S02]  /*37d0*/  ISETP.LT.OR P4, PT, R70.reuse, 0x9, !P4 ;  /* 0x000000094600780c */ /* 0x040fe40006781670 */
[----:B------:R-:W-:Y:S02]  /*37e0*/  ISETP.GE.AND P1, PT, R71, 0xa, PT ;  /* 0x0000000a4700780c */ /* 0x000fe40003f26270 */
[----:B------:R-:W-:Y:S01]  /*37f0*/  ISETP.LT.OR P2, PT, R70, 0x1, !P6 ;  /* 0x000000014600780c */ /* 0x000fe20007741670 */
[-C--:B------:R-:W-:Y:S01]  /*3800*/  @!P0 IMAD R3, R24, R56.reuse, RZ ;  /* 0x0000003818038224 */ /* 0x080fe200078e02ff */
[----:B------:R-:W-:Y:S01]  /*3810*/  ISETP.LT.OR P6, PT, R70, 0x9, !P6 ;  /* 0x000000094600780c */ /* 0x000fe200077c1670 */
[-C--:B------:R-:W-:Y:S02]  /*3820*/  @!P5 IMAD R25, R25, R56.reuse, RZ ;  /* 0x000000381919d224 */ /* 0x080fe400078e02ff */
[----:B------:R-:W-:Y:S01]  /*3830*/  @!P3 IMAD R9, R26, R56, RZ ;  /* 0x000000381a09b224 */ /* 0x000fe200078e02ff */
[----:B------:R0:W-:Y:S01]  /*3840*/  @!P0 STG.E.U8 desc[UR52][R6.64], R3 ;  /* 0x0000000306008986 */ /* 0x0001e2000c101134 */
[----:B------:R-:W-:-:S02]  /*3850*/  ISETP.LT.OR P0, PT, R70, 0x1, !P1 ;  /* 0x000000014600780c */ /* 0x000fc40004f01670 */
[-C--:B------:R-:W-:Y:S01]  /*3860*/  @!P4 IMAD R27, R27, R56.reuse, RZ ;  /* 0x000000381b1bc224 */ /* 0x080fe200078e02ff */
[----:B------:R-:W-:Y:S01]  /*3870*/  @!P5 STG.E.U8 desc[UR52][R6.64+0x1], R25 ;  /* 0x000001190600d986 */ /* 0x000fe2000c101134 */
[----:B------:R-:W-:Y:S02]  /*3880*/  ISETP.LT.OR P1, PT, R70, 0x9, !P1 ;  /* 0x000000094600780c */ /* 0x000fe40004f21670 */
[----:B------:R-:W-:Y:S01]  /*3890*/  @!P2 IMAD R11, R28, R56, RZ ;  /* 0x000000381c0ba224 */ /* 0x000fe200078e02ff */
[----:B------:R1:W-:Y:S01]  /*38a0*/  @!P3 STG.E.U8 desc[UR52][R4.64], R9 ;  /* 0x000000090400b986 */ /* 0x0003e2000c101134 */
[----:B------:R-:W-:-:S03]  /*38b0*/  ISETP.GE.AND P3, PT, R71, 0x12, PT ;  /* 0x000000124700780c */ /* 0x000fc60003f66270 */
[----:B------:R-:W-:Y:S01]  /*38c0*/  @!P4 STG.E.U8 desc[UR52][R4.64+0x1], R27 ;  /* 0x0000011b0400c986 */ /* 0x000fe2000c101134 */
[----:B------:R-:W-:Y:S01]  /*38d0*/  ISETP.GE.AND P4, PT, R71, 0x11, PT ;  /* 0x000000114700780c */ /* 0x000fe20003f86270 */
[-C--:B------:R-:W-:Y:S01]  /*38e0*/  @!P0 IMAD R29, R29, R56.reuse, RZ ;  /* 0x000000381d1d8224 */ /* 0x080fe200078e02ff */
[----:B------:R-:W-:Y:S01]  /*38f0*/  ISETP.LT.OR P5, PT, R70, 0x1, !P3 ;  /* 0x000000014600780c */ /* 0x000fe20005fa1670 */
[----:B------:R2:W-:Y:S01]  /*3900*/  @!P2 STG.E.U8 desc[UR52][R6.64+0x8], R11 ;  /* 0x0000080b0600a986 */ /* 0x0005e2000c101134 */
[-C--:B0-----:R-:W-:Y:S01]  /*3910*/  @!P6 IMAD R3, R30, R56.reuse, RZ ;  /* 0x000000381e03e224 */ /* 0x081fe200078e02ff */
[C---:B------:R-:W-:Y:S01]  /*3920*/  ISETP.LT.OR P2, PT, R70.reuse, 0x1, !P4 ;  /* 0x000000014600780c */ /* 0x040fe20006741670 */
[----:B------:R-:W-:Y:S01]  /*3930*/  @!P1 IMAD R31, R31, R56, RZ ;  /* 0x000000381f1f9224 */ /* 0x000fe200078e02ff */
[----:B------:R-:W-:Y:S01]  /*3940*/  @!P0 STG.E.U8 desc[UR52][R6.64+0x9], R29 ;  /* 0x0000091d06008986 */ /* 0x000fe2000c101134 */
[----:B------:R-:W-:Y:S02]  /*3950*/  ISETP.GE.AND P0, PT, R71, 0x19, PT ;  /* 0x000000194700780c */ /* 0x000fe40003f06270 */
[C---:B------:R-:W-:Y:S01]  /*3960*/  ISETP.LT.OR P3, PT, R70.reuse, 0x9, !P3 ;  /* 0x000000094600780c */ /* 0x040fe20005f61670 */
[----:B------:R0:W-:Y:S01]  /*3970*/  @!P6 STG.E.U8 desc[UR52][R4.64+0x8], R3 ;  /* 0x000008030400e986 */ /* 0x0001e2000c101134 */
[----:B------:R-:W-:-:S02]  /*3980*/  ISETP.LT.OR P4, PT, R70, 0x9, !P4 ;  /* 0x000000094600780c */ /* 0x000fc40006781670 */
[----:B------:R-:W-:Y:S01]  /*3990*/  ISETP.LT.OR P6, PT, R70, 0x1, !P0 ;  /* 0x000000014600780c */ /* 0x000fe200047c1670 */
[-C--:B------:R-:W-:Y:S01]  /*39a0*/  @!P5 IMAD R33, R33, R56.reuse, RZ ;  /* 0x000000382121d224 */ /* 0x080fe200078e02ff */
[----:B------:R-:W-:Y:S01]  /*39b0*/  @!P1 STG.E.U8 desc[UR52][R4.64+0x9], R31 ;  /* 0x0000091f04009986 */ /* 0x000fe2000c101134 */
[----:B------:R-:W-:Y:S01]  /*39c0*/  ISETP.GE.AND P1, PT, R71, 0x1a, PT ;  /* 0x0000001a4700780c */ /* 0x000fe20003f26270 */
[-C--:B-1----:R-:W-:Y:S01]  /*39d0*/  @!P2 IMAD R9, R32, R56.reuse, RZ ;  /* 0x000000382009a224 */ /* 0x082fe200078e02ff */
[C---:B------:R-:W-:Y:S01]  /*39e0*/  ISETP.LT.OR P0, PT, R70.reuse, 0x9, !P0 ;  /* 0x000000094600780c */ /* 0x040fe20004701670 */
[----:B------:R-:W-:Y:S01]  /*39f0*/  @!P5 STG.E.U8 desc[UR52][R6.64+0x11], R33 ;  /* 0x000011210600d986 */ /* 0x000fe2000c101134 */
[----:B------:R-:W-:Y:S02]  /*3a00*/  ISETP.LT.OR P5, PT, R70, 0x1, !P1 ;  /* 0x000000014600780c */ /* 0x000fe40004fa1670 */
[-C--:B------:R-:W-:Y:S01]  /*3a10*/  @!P3 IMAD R35, R35, R56.reuse, RZ ;  /* 0x000000382323b224 */ /* 0x080fe200078e02ff */
[----:B------:R1:W-:Y:S01]  /*3a20*/  @!P2 STG.E.U8 desc[UR52][R6.64+0x10], R9 ;  /* 0x000010090600a986 */ /* 0x0003e2000c101134 */
[-C--:B--2---:R-:W-:Y:S01]  /*3a30*/  @!P4 IMAD R11, R34, R56.reuse, RZ ;  /* 0x00000038220bc224 */ /* 0x084fe200078e02ff */
[----:B------:R-:W-:Y:S01]  /*3a40*/  ISETP.GE.AND P2, PT, R71, 0x21, PT ;  /* 0x000000214700780c */ /* 0x000fe20003f46270 */
[----:B0-----:R-:W-:Y:S01]  /*3a50*/  @!P6 IMAD R3, R36, R56, RZ ;  /* 0x000000382403e224 */ /* 0x001fe200078e02ff */
[----:B------:R-:W-:Y:S01]  /*3a60*/  @!P3 STG.E.U8 desc[UR52][R4.64+0x11], R35 ;  /* 0x000011230400b986 */ /* 0x000fe2000c101134 */
[----:B------:R-:W-:-:S02]  /*3a70*/  ISETP.LT.OR P1, PT, R70, 0x9, !P1 ;  /* 0x000000094600780c */ /* 0x000fc40004f21670 */
[----:B------:R-:W-:Y:S01]  /*3a80*/  ISETP.GE.AND P3, PT, R71, 0x22, PT ;  /* 0x000000224700780c */ /* 0x000fe20003f66270 */
[----:B------:R0:W-:Y:S01]  /*3a90*/  @!P4 STG.E.U8 desc[UR52][R4.64+0x10], R11 ;  /* 0x0000100b0400c986 */ /* 0x0001e2000c101134 */
[C---:B------:R-:W-:Y:S01]  /*3aa0*/  ISETP.LT.OR P4, PT, R70.reuse, 0x1, !P2 ;  /* 0x000000014600780c */ /* 0x040fe20005781670 */
[-C--:B------:R-:W-:Y:S01]  /*3ab0*/  @!P5 IMAD R37, R37, R56.reuse, RZ ;  /* 0x000000382525d224 */ /* 0x080fe200078e02ff */
[C---:B------:R-:W-:Y:S01]  /*3ac0*/  ISETP.LT.OR P2, PT, R70.reuse, 0x9, !P2 ;  /* 0x000000094600780c */ /* 0x040fe20005741670 */
[----:B------:R2:W-:Y:S01]  /*3ad0*/  @!P6 STG.E.U8 desc[UR52][R6.64+0x18], R3 ;  /* 0x000018030600e986 */ /* 0x0005e2000c101134 */
[----:B------:R-:W-:Y:S01]  /*3ae0*/  ISETP.LT.OR P6, PT, R70, 0x1, !P3 ;  /* 0x000000014600780c */ /* 0x000fe20005fc1670 */
[-C--:B-1----:R-:W-:Y:S01]  /*3af0*/  @!P0 IMAD R9, R38, R56.reuse, RZ ;  /* 0x0000003826098224 */ /* 0x082fe200078e02ff */
[----:B------:R-:W-:Y:S01]  /*3b00*/  ISETP.LT.OR P3, PT, R70, 0x9, !P3 ;  /* 0x000000094600780c */ /* 0x000fe20005f61670 */
[----:B------:R-:W-:Y:S02]  /*3b10*/  @!P5 STG.E.U8 desc[UR52][R6.64+0x19], R37 ;  /* 0x000019250600d986 */ /* 0x000fe4000c101134 */
[----:B------:R-:W-:-:S02]  /*3b20*/  @!P1 IMAD R39, R39, R56, RZ ;  /* 0x0000003827279224 */ /* 0x000fc400078e02ff */
[----:B------:R1:W-:Y:S01]  /*3b30*/  @!P0 STG.E.U8 desc[UR52][R4.64+0x18], R9 ;  /* 0x0000180904008986 */ /* 0x0003e2000c101134 */
[C---:B------:R-:W-:Y:S01]  /*3b40*/  ISETP.GE.AND P0, PT, R71.reuse, 0x29, PT ;  /* 0x000000294700780c */ /* 0x040fe20003f06270 */
[-C--:B0-----:R-:W-:Y:S02]  /*3b50*/  @!P4 IMAD R11, R40, R56.reuse, RZ ;  /* 0x00000038280bc224 */ /* 0x081fe400078e02ff */
[----:B------:R-:W-:Y:S01]  /*3b60*/  @!P1 STG.E.U8 desc[UR52][R4.64+0x19], R39 ;  /* 0x0000192704009986 */ /* 0x000fe2000c101134 */
[----:B------:R-:W-:Y:S01]  /*3b70*/  ISETP.GE.AND P1, PT, R71, 0x2a, PT ;  /* 0x0000002a4700780c */ /* 0x000fe20003f26270 */
[-C--:B------:R-:W-:Y:S02]  /*3b80*/  @!P6 IMAD R41, R41, R56.reuse, RZ ;  /* 0x000000382929e224 */ /* 0x080fe400078e02ff */
[-C--:B--2---:R-:W-:Y:S01]  /*3b90*/  @!P2 IMAD R3, R42, R56.reuse, RZ ;  /* 0x000000382a03a224 */ /* 0x084fe200078e02ff */
[----:B------:R-:W-:Y:S01]  /*3ba0*/  @!P4 STG.E.U8 desc[UR52][R6.64+0x20], R11 ;  /* 0x0000200b0600c986 */ /* 0x000fe2000c101134 */
[C---:B------:R-:W-:Y:S01]  /*3bb0*/  ISETP.LT.OR P4, PT, R70.reuse, 0x1, !P0 ;  /* 0x000000014600780c */ /* 0x040fe20004781670 */
[----:B------:R-:W-:Y:S01]  /*3bc0*/  @!P3 IMAD R43, R43, R56, RZ ;  /* 0x000000382b2bb224 */ /* 0x000fe200078e02ff */
[----:B------:R-:W-:Y:S01]  /*3bd0*/  ISETP.LT.OR P5, PT, R70, 0x1, !P1 ;  /* 0x000000014600780c */ /* 0x000fe20004fa1670 */
[----:B------:R-:W-:Y:S01]  /*3be0*/  @!P6 STG.E.U8 desc[UR52][R6.64+0x21], R41 ;  /* 0x000021290600e986 */ /* 0x000fe2000c101134 */
[----:B------:R-:W-:-:S02]  /*3bf0*/  ISETP.GE.AND P6, PT, R71, 0x31, PT ;  /* 0x000000314700780c */ /* 0x000fc40003fc6270 */
[C---:B------:R-:W-:Y:S01]  /*3c00*/  ISETP.LT.OR P0, PT, R70.reuse, 0x9, !P0 ;  /* 0x000000094600780c */ /* 0x040fe20004701670 */
[----:B------:R0:W-:Y:S01]  /*3c10*/  @!P2 STG.E.U8 desc[UR52][R4.64+0x20], R3 ;  /* 0x000020030400a986 */ /* 0x0001e2000c101134 */
[C---:B------:R-:W-:Y:S02]  /*3c20*/  ISETP.LT.OR P1, PT, R70.reuse, 0x9, !P1 ;  /* 0x000000094600780c */ /* 0x040fe40004f21670 */
[----:B------:R-:W-:Y:S01]  /*3c30*/  ISETP.LT.OR P2, PT, R70, 0x1, !P6 ;  /* 0x000000014600780c */ /* 0x000fe20007741670 */
[----:B------:R-:W-:Y:S01]  /*3c40*/  @!P3 STG.E.U8 desc[UR52][R4.64+0x21], R43 ;  /* 0x0000212b0400b986 */ /* 0x000fe2000c101134 */
[----:B------:R-:W-:Y:S01]  /*3c50*/  ISETP.GE.AND P3, PT, R71, 0x32, PT ;  /* 0x000000324700780c */ /* 0x000fe20003f66270 */
[-C--:B-1----:R-:W-:Y:S01]  /*3c60*/  @!P4 IMAD R9, R44, R56.reuse, RZ ;  /* 0x000000382c09c224 */ /* 0x082fe200078e02ff */
[----:B------:R-:W-:Y:S01]  /*3c70*/  ISETP.LT.OR P6, PT, R70, 0x9, !P6 ;  /* 0x000000094600780c */ /* 0x000fe200077c1670 */
[----:B------:R-:W-:-:S03]  /*3c80*/  @!P5 IMAD R45, R45, R56, RZ ;  /* 0x000000382d2dd224 */ /* 0x000fc600078e02ff */
[----:B------:R1:W-:Y:S01]  /*3c90*/  @!P4 STG.E.U8 desc[UR52][R6.64+0x28], R9 ;  /* 0x000028090600c986 */ /* 0x0003e2000c101134 */
[-C--:B0-----:R-:W-:Y:S01]  /*3ca0*/  @!P0 IMAD R3, R46, R56.reuse, RZ ;  /* 0x000000382e038224 */ /* 0x081fe200078e02ff */
[----:B------:R-:W-:Y:S01]  /*3cb0*/  ISETP.GE.AND P4, PT, R71, 0x3a, PT ;  /* 0x0000003a4700780c */ /* 0x000fe20003f86270 */
[-C--:B------:R-:W-:Y:S01]  /*3cc0*/  @!P1 IMAD R47, R47, R56.reuse, RZ ;  /* 0x000000382f2f9224 */ /* 0x080fe200078e02ff */
[----:B------:R-:W-:Y:S01]  /*3cd0*/  @!P5 STG.E.U8 desc[UR52][R6.64+0x29], R45 ;  /* 0x0000292d0600d986 */ /* 0x000fe2000c101134 */
[-C--:B------:R-:W-:Y:S01]  /*3ce0*/  @!P2 IMAD R11, R48, R56.reuse, RZ ;  /* 0x00000038300ba224 */ /* 0x080fe200078e02ff */
[----:B------:R-:W-:Y:S02]  /*3cf0*/  ISETP.GE.AND P5, PT, R71, 0x39, PT ;  /* 0x000000394700780c */ /* 0x000fe40003fa6270 */
[----:B------:R0:W-:Y:S01]  /*3d00*/  @!P0 STG.E.U8 desc[UR52][R4.64+0x28], R3 ;  /* 0x0000280304008986 */ /* 0x0001e2000c101134 */
[C---:B------:R-:W-:Y:S02]  /*3d10*/  ISETP.LT.OR P0, PT, R70.reuse, 0x1, !P3 ;  /* 0x000000014600780c */ /* 0x040fe40005f01670 */
[C---:B------:R-:W-:Y:S01]  /*3d20*/  ISETP.LT.OR P3, PT, R70.reuse, 0x9, !P3 ;  /* 0x000000094600780c */ /* 0x040fe20005f61670 */
[----:B------:R-:W-:Y:S01]  /*3d30*/  @!P1 STG.E.U8 desc[UR52][R4.64+0x29], R47 ;  /* 0x0000292f04009986 */ /* 0x000fe2000c101134 */
[----:B------:R-:W-:Y:S01]  /*3d40*/  ISETP.LT.OR P1, PT, R70, 0x1, !P5 ;  /* 0x000000014600780c */ /* 0x000fe20006f21670 */
[----:B-1----:R-:W-:Y:S01]  /*3d50*/  @!P6 IMAD R9, R50, R56, RZ ;  /* 0x000000383209e224 */ /* 0x002fe200078e02ff */
[C---:B------:R-:W-:Y:S01]  /*3d60*/  ISETP.LT.OR P5, PT, R70.reuse, 0x9, !P5 ;  /* 0x000000094600780c */ /* 0x040fe20006fa1670 */
[----:B------:R1:W-:Y:S01]  /*3d70*/  @!P2 STG.E.U8 desc[UR52][R6.64+0x30], R11 ;  /* 0x0000300b0600a986 */ /* 0x0003e2000c101134 */
[----:B------:R-:W-:-:S02]  /*3d80*/  ISETP.LT.OR P2, PT, R70, 0x1, !P4 ;  /* 0x000000014600780c */ /* 0x000fc40006741670 */
[----:B------:R-:W-:-:S03]  /*3d90*/  ISETP.LT.OR P4, PT, R70, 0x9, !P4 ;  /* 0x000000094600780c */ /* 0x000fc60006781670 */
[-C--:B------:R-:W-:Y:S02]  /*3da0*/  @!P0 IMAD R49, R49, R56.reuse, RZ ;  /* 0x0000003831318224 */ /* 0x080fe400078e02ff */
[-C--:B------:R-:W-:Y:S02]  /*3db0*/  @!P3 IMAD R51, R51, R56.reuse, RZ ;  /* 0x000000383333b224 */ /* 0x080fe400078e02ff */
[-C--:B0-----:R-:W-:Y:S01]  /*3dc0*/  @!P1 IMAD R3, R52, R56.reuse, RZ ;  /* 0x0000003834039224 */ /* 0x081fe200078e02ff */
[----:B------:R0:W-:Y:S01]  /*3dd0*/  @!P0 STG.E.U8 desc[UR52][R6.64+0x31], R49 ;  /* 0x0000313106008986 */ /* 0x0001e2000c101134 */
[-C--:B-1----:R-:W-:Y:S02]  /*3de0*/  @!P5 IMAD R11, R54, R56.reuse, RZ ;  /* 0x00000038360bd224 */ /* 0x082fe400078e02ff */
[-C--:B------:R-:W-:Y:S01]  /*3df0*/  @!P2 IMAD R53, R53, R56.reuse, RZ ;  /* 0x000000383535a224 */ /* 0x080fe200078e02ff */
[----:B------:R0:W-:Y:S01]  /*3e00*/  @!P6 STG.E.U8 desc[UR52][R4.64+0x30], R9 ;  /* 0x000030090400e986 */ /* 0x0001e2000c101134 */
[----:B------:R-:W-:-:S03]  /*3e10*/  @!P4 IMAD R55, R55, R56, RZ ;  /* 0x000000383737c224 */ /* 0x000fc600078e02ff */
[----:B------:R0:W-:Y:S04]  /*3e20*/  @!P3 STG.E.U8 desc[UR52][R4.64+0x31], R51 ;  /* 0x000031330400b986 */ /* 0x0001e8000c101134 */
[----:B------:R0:W-:Y:S04]  /*3e30*/  @!P1 STG.E.U8 desc[UR52][R6.64+0x38], R3 ;  /* 0x0000380306009986 */ /* 0x0001e8000c101134 */
[----:B------:R0:W-:Y:S04]  /*3e40*/  @!P2 STG.E.U8 desc[UR52][R6.64+0x39], R53 ;  /* 0x000039350600a986 */ /* 0x0001e8000c101134 */
[----:B------:R0:W-:Y:S04]  /*3e50*/  @!P5 STG.E.U8 desc[UR52][R4.64+0x38], R11 ;  /* 0x0000380b0400d986 */ /* 0x0001e8000c101134 */
[----:B------:R0:W-:Y:S02]  /*3e60*/  @!P4 STG.E.U8 desc[UR52][R4.64+0x39], R55 ;  /* 0x000039370400c986 */ /* 0x0001e4000c101134 */
.L_x_101:
[----:B------:R-:W-:Y:S05]  /*3e70*/  BSYNC B0 ;  /* 0x0000000000007941 */ /* 0x000fea0003800000 */
.L_x_35:
[----:B------:R-:W-:Y:S01]  /*3e80*/  IMAD.U32 R2, RZ, RZ, UR50 ;  /* 0x00000032ff027e24 */ /* 0x000fe2000f8e00ff */
[----:B------:R-:W-:Y:S01]  /*3e90*/  ULDC.64 UR4, c[0x0][0x650] ;  /* 0x0001940000047ab9 */ /* 0x000fe20000000a00 */
[----:B------:R-:W-:Y:S01]  /*3ea0*/  IMAD.U32 R0, RZ, RZ, UR37 ;  /* 0x00000025ff007e24 */ /* 0x000fe2000f8e00ff */
[----:B------:R1:W-:Y:S01]  /*3eb0*/  SYNCS.ARRIVE.TRANS64.A1T0 RZ, [R64+UR44], RZ ;  /* 0x000000ff40ff79a7 */ /* 0x0003e2000810002c */
[----:B0-----:R-:W-:Y:S01]  /*3ec0*/  IMAD.U32 R3, RZ, RZ, UR51 ;  /* 0x00000033ff037e24 */ /* 0x001fe2000f8e00ff */
[C---:B------:R-:W-:Y:S01]  /*3ed0*/  LEA R16, P0, R2.reuse, R16, 0x1 ;  /* 0x0000001002107211 */ /* 0x040fe200078008ff */
[----:B------:R-:W-:Y:S02]  /*3ee0*/  IMAD.MOV.U32 R19, RZ, RZ, -0x1 ;  /* 0xffffffffff137424 */ /* 0x000fe400078e00ff */
[----:B------:R-:W-:Y:S01]  /*3ef0*/  IMAD.MOV.U32 R18, RZ, RZ, -0x1 ;  /* 0xffffffffff127424 */ /* 0x000fe200078e00ff */
[----:B------:R-:W-:Y:S01]  /*3f00*/  LEA.HI.X R17, R2, R17, R0, 0x1, P0 ;  /* 0x0000001102117211 */ /* 0x000fe200000f0c00 */
[----:B------:R-:W-:Y:S01]  /*3f10*/  IMAD.MOV.U32 R2, RZ, RZ, -0x1 ;  /* 0xffffffffff027424 */ /* 0x000fe200078e00ff */
[----:B------:R-:W-:-:S02]  /*3f20*/  ISETP.GE.U32.AND P0, PT, R16, UR4, PT ;  /* 0x0000000410007c0c */ /* 0x000fc4000bf06070 */
[----:B------:R-:W-:Y:S02]  /*3f30*/  PRMT R0, RZ, 0x7610, R0 ;  /* 0x00007610ff007816 */ /* 0x000fe40000000000 */
[----:B------:R-:W-:-:S13]  /*3f40*/  ISETP.GE.U32.AND.EX P0, PT, R17, UR5, PT, P0 ;  /* 0x0000000511007c0c */ /* 0x000fda000bf06100 */
[----:B-1----:R-:W-:Y:S05]  /*3f50*/  @P0 BRA `(.L_x_102) ;  /* 0x00000004008c0947 */ /* 0x002fea0003800000 */
[----:B------:R-:W0:Y:S01]  /*3f60*/  S2UR UR6, SR_CTAID.X ;  /* 0x00000000000679c3 */ /* 0x000e220000002500 */
[----:B------:R-:W-:Y:S01]  /*3f70*/  ULDC.64 UR4, c[0x0][0x628] ;  /* 0x00018a0000047ab9 */ /* 0x000fe20000000a00 */
[----:B------:R-:W-:Y:S01]  /*3f80*/  ULDC UR7, c[0x0][0x150] ;  /* 0x0000540000077ab9 */ /* 0x000fe20000000800 */
[----:B------:R-:W-:Y:S01]  /*3f90*/  ISETP.NE.U32.AND P0, PT, RZ, UR4, PT ;  /* 0x00000004ff007c0c */ /* 0x000fe2000bf05070 */
[----:B------:R-:W-:Y:S01]  /*3fa0*/  ULDC UR15, c[0x0][0x630] ;  /* 0x00018c00000f7ab9 */ /* 0x000fe20000000800 */
[C---:B------:R-:W-:Y:S01]  /*3fb0*/  R2UR UR16, R16.reuse ;  /* 0x00000000101072ca */ /* 0x040fe200000e0000 */
[----:B------:R-:W-:Y:S01]  /*3fc0*/  ULDC UR18, c[0x0][0x154] ;  /* 0x0000550000127ab9 */ /* 0x000fe20000000800 */
[----:B------:R-:W-:Y:S01]  /*3fd0*/  ISETP.NE.AND.EX P0, PT, RZ, UR5, PT, P0 ;  /* 0x00000005ff007c0c */ /* 0x000fe2000bf05300 */
[----:B------:R-:W1:Y:S01]  /*3fe0*/  S2UR UR21, SR_CTAID.Y ;  /* 0x00000000001579c3 */ /* 0x000e620000002600 */
[----:B------:R-:W-:Y:S02]  /*3ff0*/  R2UR UR17, R17 ;  /* 0x00000000111172ca */ /* 0x000fe400000e0000 */
[----:B------:R-:W-:-:S02]  /*4000*/  R2UR UR12, R16 ;  /* 0x00000000100c72ca */ /* 0x000fc400000e0000 */
[----:B------:R-:W-:Y:S02]  /*4010*/  R2UR UR13, R17 ;  /* 0x00000000110d72ca */ /* 0x000fe400000e0000 */
[----:B0-----:R-:W-:-:S05]  /*4020*/  I2FP.F32.U32 R0, UR6 ;  /* 0x0000000600007c45 */ /* 0x001fca0008201000 */
[----:B------:R-:W-:-:S04]  /*4030*/  FMUL R0, R0, UR7 ;  /* 0x0000000700007c20 */ /* 0x000fc80008400000 */
[----:B------:R0:W0:Y:S01]  /*4040*/  F2I.U32.TRUNC.NTZ R2, R0 ;  /* 0x0000000000027305 */ /* 0x000022000020f000 */
[----:B-1----:R-:W-:Y:S05]  /*4050*/  @!P0 BRA `(.L_x_103) ;  /* 0x0000000000308947 */ /* 0x002fea0003800000 */
        /* <DEDUP_REMOVED lines=12> */
.L_x_103:
[----:B------:R-:W-:Y:S01]  /*4120*/  USHF.R.U64 UR8, UR12, UR15, UR13 ;  /* 0x0000000f0c087299 */ /* 0x000fe2000800120d */
[----:B0-----:R-:W-:Y:S01]  /*4130*/  I2FP.F32.U32 R0, UR21 ;  /* 0x0000001500007c45 */ /* 0x001fe20008201000 */
[----:B------:R-:W-:Y:S02]  /*4140*/  USHF.R.U32.HI UR4, URZ, UR15, UR13 ;  /* 0x0000000f3f047299 */ /* 0x000fe4000801160d */
[----:B------:R-:W-:Y:S02]  /*4150*/  UIADD3 UR7, UP0, URZ, -UR8, URZ ;  /* 0x800000083f077290 */ /* 0x000fe4000ff1e03f */
[----:B------:R-:W-:Y:S01]  /*4160*/  FMUL R0, R0, UR18 ;  /* 0x0000001200007c20 */ /* 0x000fe20008400000 */
[----:B------:R-:W-:Y:S01]  /*4170*/  ULDC.64 UR12, c[0x0][0x620] ;  /* 0x00018800000c7ab9 */ /* 0x000fe20000000a00 */
[----:B------:R-:W-:Y:S01]  /*4180*/  UIADD3.X UR4, URZ, ~UR4, URZ, UP0, !UPT ;  /* 0x800000043f047290 */ /* 0x000fe200087fe43f */
[----:B------:R-:W-:Y:S01]  /*4190*/  UMOV UR10, UR16 ;  /* 0x00000010000a7c82 */ /* 0x000fe20008000000 */
[----:B------:R-:W-:-:S02]  /*41a0*/  UMOV UR11, UR17 ;  /* 0x00000011000b7c82 */ /* 0x000fc40008000000 */
[----:B------:R-:W0:Y:S01]  /*41b0*/  F2I.U32.TRUNC.NTZ R0, R0 ;  /* 0x0000000000007305 */ /* 0x000e22000020f000 */
[----:B------:R-:W-:Y:S01]  /*41c0*/  UIMAD UR4, UR4, UR12, URZ ;  /* 0x0000000c040472a4 */ /* 0x000fe2000f8e023f */
[----:B------:R-:W-:Y:S01]  /*41d0*/  R2UR UR17, R2 ;  /* 0x00000000021172ca */ /* 0x000fe200000e0000 */
[----:B------:R-:W-:Y:S02]  /*41e0*/  UIMAD.WIDE.U32 UR10, UR7, UR12, UR10 ;  /* 0x0000000c070a72a5 */ /* 0x000fe4000f8e000a */
[----:B------:R-:W-:Y:S01]  /*41f0*/  UIMAD UR7, UR7, UR13, UR4 ;  /* 0x0000000d070772a4 */ /* 0x000fe2000f8e0204 */
[----:B------:R-:W-:Y:S01]  /*4200*/  ULDC UR23, c[0x0][0x658] ;  /* 0x0001960000177ab9 */ /* 0x000fe20000000800 */
[----:B------:R-:W-:Y:S02]  /*4210*/  UMOV UR15, 0xffffffff ;  /* 0xffffffff000f7882 */ /* 0x000fe40000000000 */
[----:B------:R-:W-:Y:S01]  /*4220*/  UIADD3 UR7, UR11, UR7, URZ ;  /* 0x000000070b077290 */ /* 0x000fe2000fffe03f */
[----:B------:R-:W-:Y:S01]  /*4230*/  ULDC UR12, c[0x0][0x618] ;  /* 0x00018600000c7ab9 */ /* 0x000fe20000000800 */
[----:B------:R-:W-:Y:S01]  /*4240*/  ULDC.64 UR4, c[0x0][0x640] ;  /* 0x0001900000047ab9 */ /* 0x000fe20000000a00 */
[----:B------:R-:W-:Y:S01]  /*4250*/  USHF.L.U32 UR19, UR15, UR23, URZ ;  /* 0x000000170f137299 */ /* 0x000fe2000800063f */
[----:B------:R-:W-:Y:S01]  /*4260*/  ISETP.NE.U32.AND P0, PT, RZ, UR4, PT ;  /* 0x00000004ff007c0c */ /* 0x000fe2000bf05070 */
[----:B------:R-:W-:Y:S01]  /*4270*/  USHF.R.U64 UR15, UR10, UR12, UR7 ;  /* 0x0000000c0a0f7299 */ /* 0x000fe20008001207 */
[----:B0-----:R-:W-:Y:S01]  /*4280*/  R2UR UR13, R0 ;  /* 0x00000000000d72ca */ /* 0x001fe200000e0000 */
[----:B------:R-:W-:Y:S01]  /*4290*/  USHF.R.U32.HI UR7, URZ, UR12, UR7 ;  /* 0x0000000c3f077299 */ /* 0x000fe20008011607 */
[----:B------:R-:W-:Y:S01]  /*42a0*/  ISETP.NE.AND.EX P0, PT, RZ, UR5, PT, P0 ;  /* 0x00000005ff007c0c */ /* 0x000fe2000bf05300 */
[----:B------:R-:W-:Y:S01]  /*42b0*/  ULDC UR22, c[0x0][0x608] ;  /* 0x0001820000167ab9 */ /* 0x000fe20000000800 */
[----:B------:R-:W-:-:S02]  /*42c0*/  UIADD3 UR10, -UR17, URZ, URZ ;  /* 0x0000003f110a7290 */ /* 0x000fc4000fffe13f */
[----:B------:R-:W-:Y:S02]  /*42d0*/  USHF.R.U64 UR18, UR15, UR22, UR7 ;  /* 0x000000160f127299 */ /* 0x000fe40008001207 */
[----:B------:R-:W-:Y:S01]  /*42e0*/  USHF.R.U32.HI UR7, URZ, UR22, UR7 ;  /* 0x000000163f077299 */ /* 0x000fe20008011607 */
[----:B------:R-:W-:Y:S01]  /*42f0*/  UMOV UR16, 0x1 ;  /* 0x0000000100107882 */ /* 0x000fe20000000000 */
[----:B------:R-:W-:Y:S02]  /*4300*/  ULDC UR20, c[0x0][0x144] ;  /* 0x0000510000147ab9 */ /* 0x000fe40000000800 */
[----:B------:R-:W-:Y:S01]  /*4310*/  USHF.R.U64 UR17, UR18, UR23, UR7 ;  /* 0x0000001712117299 */ /* 0x000fe20008001207 */
[----:B------:R-:W-:Y:S01]  /*4320*/  ULDC UR9, c[0x0][0x600] ;  /* 0x0001800000097ab9 */ /* 0x000fe20000000800 */
[----:B------:R-:W-:Y:S02]  /*4330*/  UIADD3 UR22, -UR13, URZ, URZ ;  /* 0x0000003f0d167290 */ /* 0x000fe4000fffe13f */
[----:B------:R-:W-:-:S02]  /*4340*/  USHF.L.U32 UR16, UR16, UR23, URZ ;  /* 0x0000001710107299 */ /* 0x000fc4000800063f */
[----:B------:R-:W-:Y:S02]  /*4350*/  USHF.R.U32.HI UR13, URZ, UR23, UR7 ;  /* 0x000000173f0d7299 */ /* 0x000fe40008011607 */
[----:B------:R-:W-:Y:S02]  /*4360*/  UIADD3 UR14, UR9, -0x1, URZ ;  /* 0xffffffff090e7890 */ /* 0x000fe4000fffe03f */
[----:B------:R-:W-:Y:S02]  /*4370*/  ULOP3.LUT UR19, URZ, UR19, URZ, 0x33, !UPT ;  /* 0x000000133f137292 */ /* 0x000fe4000f8e333f */
[----:B------:R-:W-:Y:S01]  /*4380*/  UIMAD UR23, UR20, UR10, UR6 ;  /* 0x0000000a141772a4 */ /* 0x000fe2000f8e0206 */
[----:B------:R-:W-:Y:S01]  /*4390*/  ULDC UR26, c[0x0][0x148] ;  /* 0x00005200001a7ab9 */ /* 0x000fe20000000800 */
[----:B------:R-:W-:Y:S01]  /*43a0*/  ULDC UR24, c[0x0][0x648] ;  /* 0x0001920000187ab9 */ /* 0x000fe20000000800 */
[----:B------:R-:W-:Y:S01]  /*43b0*/  ULDC UR25, c[0x0][0x638] ;  /* 0x00018e0000197ab9 */ /* 0x000fe20000000800 */
        /* <DEDUP_REMOVED lines=12> */
.L_x_104:
[----:B------:R-:W-:Y:S01]  /*4480*/  UISETP.NE.AND UP0, UPT, UR38, URZ, UPT ;  /* 0x0000003f2600728c */ /* 0x000fe2000bf05270 */
[----:B------:R-:W-:Y:S01]  /*4490*/  IMAD.MOV.U32 R0, RZ, RZ, 0x1 ;  /* 0x00000001ff007424 */ /* 0x000fe200078e00ff */
[----:B------:R-:W-:Y:S01]  /*44a0*/  USHF.R.U64 UR4, UR12, UR24, UR13 ;  /* 0x000000180c047299 */ /* 0x000fe2000800120d */
[----:B------:R-:W-:Y:S01]  /*44b0*/  IMAD.U32 R2, RZ, RZ, UR8 ;  /* 0x00000008ff027e24 */ /* 0x000fe2000f8e00ff */
[----:B------:R-:W-:Y:S02]  /*44c0*/  ULOP3.LUT UR19, UR18, UR19, URZ, 0xc0, !UPT ;  /* 0x0000001312137292 */ /* 0x000fe4000f8ec03f */
[----:B------:R-:W-:Y:S02]  /*44d0*/  UIADD3 UR5, -UR4, URZ, URZ ;  /* 0x0000003f04057290 */ /* 0x000fe4000fffe13f */
[----:B------:R-:W-:Y:S02]  /*44e0*/  ULOP3.LUT UR14, UR15, UR14, URZ, 0xc0, !UPT ;  /* 0x0000000e0f0e7292 */ /* 0x000fe4000f8ec03f */
[----:B------:R-:W-:-:S02]  /*44f0*/  UIMAD UR4, UR16, UR4, UR19 ;  /* 0x00000004100472a4 */ /* 0x000fc4000f8e0213 */
[----:B------:R-:W-:Y:S02]  /*4500*/  @UP0 UIMAD UR23, UR26, UR22, UR21 ;  /* 0x000000161a1702a4 */ /* 0x000fe4000f8e0215 */
[----:B------:R-:W-:-:S03]  /*4510*/  UIMAD UR17, UR5, UR25, UR17 ;  /* 0x00000019051172a4 */ /* 0x000fc6000f8e0211 */
[----:B------:R-:W-:Y:S01]  /*4520*/  ULDC UR5, c[0x0][0x610] ;  /* 0x0001840000057ab9 */ /* 0x000fe20000000800 */
[----:B------:R-:W-:Y:S02]  /*4530*/  UIMAD UR17, UR17, UR9, UR14 ;  /* 0x00000009111172a4 */ /* 0x000fe4000f8e020e */
[----:B------:R-:W-:-:S04]  /*4540*/  UIMAD UR4, UR4, UR5, UR23 ;  /* 0x00000005040472a4 */ /* 0x000fc8000f8e0217 */
[----:B------:R-:W-:Y:S02]  /*4550*/  USEL UR5, UR17, UR4, !UP0 ;  /* 0x0000000411057287 */ /* 0x000fe4000c000000 */
[----:B------:R-:W-:-:S04]  /*4560*/  USEL UR4, UR4, UR17, !UP0 ;  /* 0x0000001104047287 */ /* 0x000fc8000c000000 */
[----:B------:R-:W-:Y:S02]  /*4570*/  IMAD.U32 R18, RZ, RZ, UR5 ;  /* 0x00000005ff127e24 */ /* 0x000fe4000f8e00ff */
[----:B------:R-:W-:-:S07]  /*4580*/  IMAD.U32 R19, RZ, RZ, UR4 ;  /* 0x00000004ff137e24 */ /* 0x000fce000f8e00ff */
.L_x_102:
[----:B------:R-:W-:Y:S02]  /*4590*/  LOP3.LUT P0, RZ, R0, 0xff, RZ, 0xc0, !PT ;  /* 0x000000ff00ff7812 */ /* 0x000fe4000780c0ff */
[----:B------:R-:W-:-:S11]  /*45a0*/  LOP3.LUT R67, R67, 0x1, RZ, 0x3c, !PT ;  /* 0x0000000143437812 */ /* 0x000fd600078e3cff */
[----:B------:R-:W-:Y:S05]  /*45b0*/  @P0 BRA `(.L_x_105) ;  /* 0xffffffd000900947 */ /* 0x000fea000383ffff */
[----:B------:R-:W-:Y:S05]  /*45c0*/  EXIT ;  /* 0x000000000000794d */ /* 0x000fea0003800000 */
.L_x_16:
[----:B------:R-:W-:-:S08]  /*45d0*/  ISETP.NE.AND P0, PT, RZ, UR6, PT ;  /* 0x00000006ff007c0c */ /* 0x000fd0000bf05270 */
[----:B------:R-:W0:-:S00]  /*45e0*/  USETMAXREG.DEALLOC.CTAPOOL 0x28 ;  /* 0x00000028000079c8 */ /* 0x000e0000080e0500 */
[----:B------:R-:W-:Y:S05]  /*45f0*/  @P0 EXIT ;  /* 0x000000000000094d */ /* 0x000fea0003800000 */
[----:B0-----:R-:W-:Y:S01]  /*4600*/  LOP3.LUT P0, RZ, R4, 0xff, RZ, 0xc0, !PT ;  /* 0x000000ff04ff7812 */ /* 0x001fe2000780c0ff */
[----:B------:R-:W-:Y:S02]  /*4610*/  IMAD.MOV.U32 R9, RZ, RZ, 0x1 ;  /* 0x00000001ff097424 */ /* 0x000fe400078e00ff */
[----:B------:R-:W-:-:S10]  /*4620*/  IMAD.MOV.U32 R8, RZ, RZ, RZ ;  /* 0x000000ffff087224 */ /* 0x000fd400078e00ff */
[----:B------:R-:W-:Y:S05]  /*4630*/  @!P0 BRA `(.L_x_106) ;  /* 0x0000000c00748947 */ /* 0x000fea0003800000 */
[----:B------:R-:W0:Y:S01]  /*4640*/  S2UR UR8, SR_CgaCtaId ;  /* 0x00000000000879c3 */ /* 0x000e220000008800 */
[----:B------:R-:W-:Y:S01]  /*4650*/  UMOV UR10, 0x1 ;  /* 0x00000001000a7882 */ /* 0x000fe20000000000 */
[----:B------:R-:W-:Y:S01]  /*4660*/  LOP3.LUT P0, RZ, R0, 0x1f, RZ, 0xc0, !PT ;  /* 0x0000001f00ff7812 */ /* 0x000fe2000780c0ff */
[----:B------:R-:W-:Y:S01]  /*4670*/  ULDC UR5, c[0x0][0x658] ;  /* 0x0001960000057ab9 */ /* 0x000fe20000000800 */
[----:B------:R-:W-:Y:S01]  /*4680*/  UMOV UR9, 0xffffffff ;  /* 0xffffffff00097882 */ /* 0x000fe20000000000 */
[----:B------:R-:W-:Y:S01]  /*4690*/  BSSY B0, `(.L_x_106) ;  /* 0x00000d7000007945 */ /* 0x000fe20003800000 */
[----:B------:R-:W-:Y:S01]  /*46a0*/  USHF.L.U32 UR9, UR9, UR5, URZ ;  /* 0x0000000509097299 */ /* 0x000fe2000800063f */
[C---:B------:R-:W-:Y:S01]  /*46b0*/  ISETP.NE.AND P3, PT, R3.reuse, RZ, PT ;  /* 0x000000ff0300720c */ /* 0x040fe20003f65270 */
[----:B------:R-:W-:Y:S01]  /*46c0*/  IMAD.MOV.U32 R0, RZ, RZ, 0x1 ;  /* 0x00000001ff007424 */ /* 0x000fe200078e00ff */
[----:B------:R-:W-:Y:S01]  /*46d0*/  ISETP.NE.OR P0, PT, R3, RZ, !P0 ;  /* 0x000000ff0300720c */ /* 0x000fe20004705670 */
[----:B------:R-:W-:Y:S01]  /*46e0*/  IMAD.MOV.U32 R9, RZ, RZ, 0x1 ;  /* 0x00000001ff097424 */ /* 0x000fe200078e00ff */
[----:B------:R-:W-:Y:S01]  /*46f0*/  ULDC UR4, c[0x0][0x600] ;  /* 0x0001800000047ab9 */ /* 0x000fe20000000800 */
[----:B------:R-:W-:Y:S01]  /*4700*/  IMAD.MOV.U32 R8, RZ, RZ, RZ ;  /* 0x000000ffff087224 */ /* 0x000fe200078e00ff */
[----:B------:R-:W-:Y:S01]  /*4710*/  UMOV UR19, 0x5 ;  /* 0x0000000500137882 */ /* 0x000fe20000000000 */
[----:B------:R-:W-:-:S02]  /*4720*/  UIADD3 UR24, UR39, 0x1, URZ ;  /* 0x0000000127187890 */ /* 0x000fc4000fffe03f */
[----:B------:R-:W-:Y:S02]  /*4730*/  ULOP3.LUT UR25, UR36, 0x2, URZ, 0xfc, !UPT ;  /* 0x0000000224197892 */ /* 0x000fe4000f8efc3f */
[----:B------:R-:W-:Y:S02]  /*4740*/  UIADD3 UR4, UR4, -0x1, URZ ;  /* 0xffffffff04047890 */ /* 0x000fe4000fffe03f */
[----:B------:R-:W-:Y:S02]  /*4750*/  USHF.L.U32 UR5, UR10, UR5, URZ ;  /* 0x000000050a057299 */ /* 0x000fe4000800063f */
[----:B------:R-:W-:Y:S02]  /*4760*/  ULOP3.LUT UR16, URZ, UR9, URZ, 0x33, !UPT ;  /* 0x000000093f107292 */ /* 0x000fe4000f8e333f */
[----:B0-----:R-:W-:Y:S02]  /*4770*/  ULOP3.LUT UR6, UR8, 0x1, URZ, 0xc0, !UPT ;  /* 0x0000000108067892 */ /* 0x001fe4000f8ec03f */
[----:B------:R-:W-:-:S02]  /*4780*/  USHF.R.U32.HI UR26, URZ, 0x1, UR8 ;  /* 0x000000013f1a7899 */ /* 0x000fc40008011608 */
[----:B------:R-:W-:Y:S02]  /*4790*/  USHF.L.U32 UR13, UR8, 0x5, URZ ;  /* 0x00000005080d7899 */ /* 0x000fe4000800063f */
[----:B------:R-:W-:Y:S02]  /*47a0*/  USHF.L.U32 UR7, UR8, 0xb, URZ ;  /* 0x0000000b08077899 */ /* 0x000fe4000800063f */
[----:B------:R-:W-:Y:S02]  /*47b0*/  ULOP3.LUT UR8, UR8, 0xfffffffe, URZ, 0xc0, !UPT ;  /* 0xfffffffe08087892 */ /* 0x000fe4000f8ec03f */
[----:B------:R-:W-:Y:S02]  /*47c0*/  UISETP.GT.U32.AND UP0, UPT, UR6, 0xffff, UPT ;  /* 0x0000ffff0600788c */ /* 0x000fe4000bf04070 */
[----:B------:R-:W-:Y:S02]  /*47d0*/  USHF.L.U32 UR18, UR10, UR8, URZ ;  /* 0x000000080a127299 */ /* 0x000fe4000800063f */
[----:B------:R-:W-:-:S02]  /*47e0*/  ULOP3.LUT UR8, UR8, 0x1, URZ, 0xfc, !UPT ;  /* 0x0000000108087892 */ /* 0x000fc4000f8efc3f */
[----:B------:R-:W-:Y:S02]  /*47f0*/  USEL UR6, UR6, 0xffff, !UP0 ;  /* 0x0000ffff06067887 */ /* 0x000fe4000c000000 */
[----:B------:R-:W-:Y:S02]  /*4800*/  ULOP3.LUT UR7, UR7, 0x800, URZ, 0xc0, !UPT ;  /* 0x0000080007077892 */ /* 0x000fe4000f8ec03f */
[----:B------:R-:W-:Y:S02]  /*4810*/  USHF.L.U32 UR8, UR10, UR8, URZ ;  /* 0x000000080a087299 */ /* 0x000fe4000800063f */
[----:B------:R-:W-:Y:S02]  /*4820*/  ULOP3.LUT UR6, UR6, 0xffff, URZ, 0xc0, !UPT ;  /* 0x0000ffff06067892 */ /* 0x000fe4000f8ec03f */
[----:B------:R-:W-:Y:S02]  /*4830*/  ULEA UR27, UR26, 0x180, 0xb ;  /* 0x000001801a1b7891 */ /* 0x000fe4000f8e583f */
[----:B------:R-:W-:-:S02]  /*4840*/  ULOP3.LUT UR13, UR13, 0x20, URZ, 0xc0, !UPT ;  /* 0x000000200d0d7892 */ /* 0x000fc4000f8ec03f */
[----:B------:R-:W-:Y:S02]  /*4850*/  ULOP3.LUT UR17, UR7, 0x4180, URZ, 0xfc, !UPT ;  /* 0x0000418007117892 */ /* 0x000fe4000f8efc3f */
[----:B------:R-:W-:Y:S02]  /*4860*/  ULOP3.LUT UR18, UR18, UR8, URZ, 0xfc, !UPT ;  /* 0x0000000812127292 */ /* 0x000fe4000f8efc3f */
[----:B------:R-:W-:Y:S01]  /*4870*/  USHF.L.U32 UR19, UR19, UR6, URZ ;  /* 0x0000000613137299 */ /* 0x000fe2000800063f */
[----:B------:R-:W-:-:S11]  /*4880*/  ULDC.64 UR22, c[0x0][0x198] ;  /* 0x0000660000167ab9 */ /* 0x000fd60000000a00 */
.L_x_118:
[----:B------:R-:W-:-:S03]  /*4890*/  UMOV UR6, 0xffffffff ;  /* 0xffffffff00067882 */ /* 0x000fc60000000000 */
[----:B-1----:R-:W-:Y:S05]  /*48a0*/  BRA.DIV UR6, `(.L_x_107) ;  /* 0x0000000e06f07947 */ /* 0x002fea000b800000 */
[----:B------:R-:W-:-:S13]  /*48b0*/  ELECT P6, URZ, PT ;  /* 0x00000000003f782f */ /* 0x000fda00038c0000 */
.L_x_131:
[----:B------:R-:W0:Y:S01]  /*48c0*/  LDC R3, c[0x0][0x28c] ;  /* 0x0000a300ff037b82 */ /* 0x000e220000000800 */
[----:B------:R-:W-:Y:S01]  /*48d0*/  BSSY B1, `(.L_x_108) ;  /* 0x000003b000017945 */ /* 0x000fe20003800000 */
[----:B0-----:R-:W-:-:S13]  /*48e0*/  ISETP.LT.OR P6, PT, R3, 0x1, !P6 ;  /* 0x000000010300780c */ /* 0x001fda00077c1670 */
[----:B------:R-:W-:Y:S05]  /*48f0*/  @P6 BRA `(.L_x_109) ;  /* 0x0000000000e06947 */ /* 0x000fea0003800000 */
[----:B------:R-:W-:Y:S01]  /*4900*/  LEA R19, R19, UR26, 0x1 ;  /* 0x0000001a13137c11 */ /* 0x000fe2000f8e08ff */
[----:B------:R-:W-:Y:S01]  /*4910*/  IMAD.MOV.U32 R11, RZ, RZ, RZ ;  /* 0x000000ffff0b7224 */ /* 0x000fe200078e00ff */
[----:B------:R-:W-:Y:S01]  /*4920*/  LEA R18, R18, UR13, 0x6 ;  /* 0x0000000d12127c11 */ /* 0x000fe2000f8e30ff */
[----:B------:R-:W-:Y:S02]  /*4930*/  IMAD.U32 R12, RZ, RZ, UR24 ;  /* 0x00000018ff0c7e24 */ /* 0x000fe4000f8e00ff */
[----:B------:R-:W-:Y:S02]  /*4940*/  IMAD.MOV.U32 R3, RZ, RZ, R9 ;  /* 0x000000ffff037224 */ /* 0x000fe400078e0009 */
[----:B------:R-:W-:Y:S02]  /*4950*/  IMAD.MOV.U32 R4, RZ, RZ, R8 ;  /* 0x000000ffff047224 */ /* 0x000fe400078e0008 */
[----:B------:R-:W-:-:S07]  /*4960*/  IMAD.SHL.U32 R19, R19, 0x20, RZ ;  /* 0x0000002013137824 */ /* 0x000fce00078e00ff */
.L_x_113:
[----:B------:R-:W0:Y:S01]  /*4970*/  S2R R6, SR_CgaCtaId ;  /* 0x0000000000067919 */ /* 0x000e220000008800 */
[----:B-1----:R-:W-:-:S04]  /*4980*/  MOV R5, 0x400 ;  /* 0x0000040000057802 */ /* 0x002fc80000000f00 */
[----:B0-----:R-:W-:Y:S02]  /*4990*/  LEA R7, R6, R5, 0x18 ;  /* 0x0000000506077211 */ /* 0x001fe400078ec0ff */
[----:B------:R-:W-:Y:S01]  /*49a0*/  SHF.L.U32 R5, R3, 0x1f, RZ ;  /* 0x0000001f03057819 */ /* 0x000fe200000006ff */
[----:B------:R-:W0:Y:S02]  /*49b0*/  @!P3 LDC R6, c[0x0][0x500] ;  /* 0x00014000ff06bb82 */ /* 0x000e240000000800 */
[----:B------:R-:W-:-:S04]  /*49c0*/  IMAD R10, R4, 0x8, R7 ;  /* 0x00000008040a7824 */ /* 0x000fc800078e0207 */
[----:B------:R-:W1:Y:S02]  /*49d0*/  SYNCS.PHASECHK.TRANS64.TRYWAIT P1, [R10+URZ+0x20], R5 ;  /* 0x000020050a0075a7 */ /* 0x000e64000802017f */
[----:B-1----:R-:W-:Y:S05]  /*49e0*/  @!P1 BRA `(.L_x_110) ;  /* 0x0000000c00c09947 */ /* 0x002fea0003800000 */
.L_x_132:
[----:B------:R-:W-:Y:S01]  /*49f0*/  UPRMT UR6, UR25, 0x9910, URZ ;  /* 0x0000991019067896 */ /* 0x000fe2000800003f */
[----:B0-----:R0:W-:Y:S03]  /*4a00*/  @!P3 SYNCS.ARRIVE.TRANS64 RZ, [R10+URZ], R6 ;  /* 0x000000060affb9a7 */ /* 0x0011e6000800003f */
[----:B------:R-:W-:-:S06]  /*4a10*/  UISETP.NE.AND UP0, UPT, UR6, 0x2, UPT ;  /* 0x000000020600788c */ /* 0x000fcc000bf05270 */
[----:B------:R-:W-:-:S13]  /*4a20*/  PLOP3.LUT P1, PT, PT, PT, UP0, 0x80, 0x0 ;  /* 0x000000000000781c */ /* 0x000fda0003f2f008 */
[----:B0-----:R-:W-:Y:S05]  /*4a30*/  @P1 BRA `(.L_x_111) ;  /* 0x0000000000041947 */ /* 0x001fea0003800000 */
[----:B------:R-:W-:Y:S01]  /*4a40*/  BPT.TRAP 0x1 ;  /* 0x000000040000795c */ /* 0x000fe20000300000 */
.L_x_111:
[----:B------:R-:W-:Y:S05]  /*4a50*/  @P0 BRA `(.L_x_112) ;  /* 0x0000000000040947 */ /* 0x000fea0003800000 */
[----:B------:R-:W-:Y:S01]  /*4a60*/  BPT.TRAP 0x1 ;  /* 0x000000040000795c */ /* 0x000fe20000300000 */
.L_x_112:
[----:B------:R-:W-:Y:S01]  /*4a70*/  R2UR UR11, R4 ;  /* 0x00000000040b72ca */ /* 0x000fe200000e0000 */
[----:B------:R-:W-:Y:S01]  /*4a80*/  VIADD R12, R12, 0xffffffff ;  /* 0xffffffff0c0c7836 */ /* 0x000fe20000000000 */
[----:B------:R-:W-:Y:S01]  /*4a90*/  R2UR UR21, R7 ;  /* 0x00000000071572ca */ /* 0x000fe200000e0000 */
[----:B------:R-:W-:Y:S01]  /*4aa0*/  UIADD3 UR6, UP0, UR22, 0xf0, URZ ;  /* 0x000000f016067890 */ /* 0x000fe2000ff1e03f */
[----:B------:R-:W-:Y:S01]  /*4ab0*/  R2UR UR30, R19 ;  /* 0x00000000131e72ca */ /* 0x000fe200000e0000 */
[----:B------:R-:W-:Y:S01]  /*4ac0*/  UIADD3 UR28, UP1, UR22, 0x1f0, URZ ;  /* 0x000001f0161c7890 */ /* 0x000fe2000ff3e03f */
[----:B------:R-:W-:Y:S01]  /*4ad0*/  R2UR UR9, R10 ;  /* 0x000000000a0972ca */ /* 0x000fe200000e0000 */
[----:B------:R-:W-:Y:S01]  /*4ae0*/  UPRMT UR20, URZ, 0x5410, UR19 ;  /* 0x000054103f147896 */ /* 0x000fe20008000013 */
[C---:B------:R-:W-:Y:S01]  /*4af0*/  R2UR UR10, R11.reuse ;  /* 0x000000000b0a72ca */ /* 0x040fe200000e0000 */
[----:B------:R-:W-:Y:S01]  /*4b00*/  VIADD R4, R4, 0x1 ;  /* 0x0000000104047836 */ /* 0x000fe20000000000 */
[----:B------:R-:W-:Y:S01]  /*4b10*/  R2UR UR12, R2 ;  /* 0x00000000020c72ca */ /* 0x000fe200000e0000 */
[----:B------:R-:W-:Y:S01]  /*4b20*/  UPRMT UR32, URZ, 0x5410, UR18 ;  /* 0x000054103f207896 */ /* 0x000fe20008000012 */
[----:B------:R-:W-:Y:S01]  /*4b30*/  R2UR UR31, R18 ;  /* 0x00000000121f72ca */ /* 0x000fe200000e0000 */
[----:B------:R-:W-:Y:S01]  /*4b40*/  ULEA UR7, UR11, UR27, 0xc ;  /* 0x0000001b0b077291 */ /* 0x000fe2000f8e603f */
[----:B------:R-:W-:Y:S01]  /*4b50*/  ISETP.GT.AND P2, PT, R12, 0x1, PT ;  /* 0x000000010c00780c */ /* 0x000fe20003f44270 */
[----:B------:R-:W-:Y:S01]  /*4b60*/  ULEA UR11, UR11, UR17, 0xc ;  /* 0x000000110b0b7291 */ /* 0x000fe2000f8e603f */
[C---:B------:R-:W-:Y:S01]  /*4b70*/  ISETP.NE.AND P1, PT, R4.reuse, 0x4, PT ;  /* 0x000000040400780c */ /* 0x040fe20003f25270 */
[----:B------:R-:W-:Y:S01]  /*4b80*/  UIADD3 UR8, UR21, UR7, URZ ;  /* 0x0000000715087290 */ /* 0x000fe2000fffe03f */
[----:B------:R-:W-:Y:S01]  /*4b90*/  VIADD R11, R11, 0x40 ;  /* 0x000000400b0b7836 */ /* 0x000fe20000000000 */
[----:B------:R-:W-:Y:S01]  /*4ba0*/  UIADD3.X UR7, URZ, UR23, URZ, UP0, !UPT ;  /* 0x000000173f077290 */ /* 0x000fe200087fe43f */
[----:B------:R-:W-:Y:S01]  /*4bb0*/  SEL R6, RZ, 0x1, P1 ;  /* 0x00000001ff067807 */ /* 0x000fe20000800000 */
[----:B------:R-:W-:Y:S01]  /*4bc0*/  UIADD3 UR21, UR21, UR11, URZ ;  /* 0x0000000b15157290 */ /* 0x000fe2000fffe03f */
[----:B------:R-:W-:Y:S01]  /*4bd0*/  SEL R4, R4, RZ, P1 ;  /* 0x000000ff04047207 */ /* 0x000fe20000800000 */
[----:B------:R-:W-:Y:S01]  /*4be0*/  UIADD3.X UR29, URZ, UR23, URZ, UP1, !UPT ;  /* 0x000000173f1d7290 */ /* 0x000fe20008ffe43f */
[----:B------:R-:W-:Y:S01]  /*4bf0*/  LOP3.LUT R3, R3, R6, RZ, 0x3c, !PT ;  /* 0x0000000603037212 */ /* 0x000fe200078e3cff */
[----:B------:R-:W-:Y:S01]  /*4c00*/  UMOV UR14, 0x0 ;  /* 0x00000000000e7882 */ /* 0x000fe20000000000 */
[----:B------:R-:W-:Y:S01]  /*4c10*/  UMOV UR15, 0x10000000 ;  /* 0x10000000000f7882 */ /* 0x000fe20000000000 */
[----:B------:R-:W-:-:S02]  /*4c20*/  UMOV UR11, UR30 ;  /* 0x0000001e000b7c82 */ /* 0x000fc40008000000 */
[----:B------:R0:W-:Y:S02]  /*4c30*/  UTMALDG.3D.MULTICAST [UR8], [UR6], UR20, desc[UR14] ;  /* 0x00000e08060073b4 */ /* 0x0001e40008011814 */
[----:B0-----:R-:W-:Y:S01]  /*4c40*/  UMOV UR8, UR21 ;  /* 0x0000001500087c82 */ /* 0x001fe20008000000 */
[----:B------:R-:W-:Y:S02]  /*4c50*/  UMOV UR11, UR31 ;  /* 0x0000001f000b7c82 */ /* 0x000fe40008000000 */
[----:B------:R0:W-:Y:S02]  /*4c60*/  UTMALDG.3D.MULTICAST [UR8], [UR28], UR32, desc[UR14] ;  /* 0x00000e081c0073b4 */ /* 0x0001e40008011820 */
[----:B0-----:R-:W-:Y:S05]  /*4c70*/  @P2 BRA `(.L_x_113) ;  /* 0xfffffffc003c2947 */ /* 0x001fea000383ffff */
.L_x_109:
[----:B------:R-:W-:Y:S05]  /*4c80*/  BSYNC B1 ;  /* 0x0000000000017941 */ /* 0x000fea0003800000 */
.L_x_108:
[----:B------:R-:W-:Y:S01]  /*4c90*/  LOP3.LUT P4, RZ, R0, 0xff, RZ, 0xc0, !PT ;  /* 0x000000ff00ff7812 */ /* 0x000fe2000788c0ff */
[----:B------:R-:W-:Y:S01]  /*4ca0*/  VIADD R8, R8, UR39 ;  /* 0x0000002708087c36 */ /* 0x000fe20008000000 */
[----:B------:R-:W-:Y:S01]  /*4cb0*/  ULDC.64 UR6, c[0x0][0x650] ;  /* 0x0001940000067ab9 */ /* 0x000fe20000000a00 */
[----:B------:R-:W-:Y:S01]  /*4cc0*/  BSSY B1, `(.L_x_114) ;  /* 0x0000071000017945 */ /* 0x000fe20003800000 */
[----:B------:R-:W-:Y:S02]  /*4cd0*/  IMAD.MOV.U32 R19, RZ, RZ, -0x1 ;  /* 0xffffffffff137424 */ /* 0x000fe400078e00ff */
[----:B------:R-:W-:Y:S01]  /*4ce0*/  SHF.R.U32.HI R0, RZ, 0x2, R8 ;  /* 0x00000002ff007819 */ /* 0x000fe20000011608 */
[----:B------:R-:W-:Y:S01]  /*4cf0*/  IMAD.MOV.U32 R18, RZ, RZ, -0x1 ;  /* 0xffffffffff127424 */ /* 0x000fe200078e00ff */
[----:B------:R-:W-:Y:S02]  /*4d00*/  ISETP.GT.U32.AND P1, PT, R8, 0x3, PT ;  /* 0x000000030800780c */ /* 0x000fe40003f24070 */
[----:B------:R-:W-:-:S02]  /*4d10*/  LOP3.LUT R0, R0, 0x1, RZ, 0xc0, !PT ;  /* 0x0000000100007812 */ /* 0x000fc400078ec0ff */
[----:B------:R-:W-:Y:S01]  /*4d20*/  LOP3.LUT R8, R8, 0x3, RZ, 0xc0, !PT ;  /* 0x0000000308087812 */ /* 0x000fe200078ec0ff */
[----:B------:R-:W0:Y:S01]  /*4d30*/  @P4 S2R R3, SR_CgaCtaId ;  /* 0x0000000000034919 */ /* 0x000e220000008800 */
[----:B------:R-:W-:Y:S02]  /*4d40*/  @P4 MOV R2, 0x400 ;  /* 0x0000040000024802 */ /* 0x000fe40000000f00 */
[----:B------:R-:W-:Y:S02]  /*4d50*/  ISETP.NE.U32.AND P2, PT, R0, 0x1, PT ;  /* 0x000000010000780c */ /* 0x000fe40003f45070 */
[----:B0-----:R-:W-:Y:S01]  /*4d60*/  @P4 LEA R2, R3, R2, 0x18 ;  /* 0x0000000203024211 */ /* 0x001fe200078ec0ff */
[----:B------:R-:W-:-:S03]  /*4d70*/  IMAD.U32 R3, RZ, RZ, UR39 ;  /* 0x00000027ff037e24 */ /* 0x000fc6000f8e00ff */
[----:B------:R0:W-:Y:S01]  /*4d80*/  @P4 SYNCS.ARRIVE.TRANS64.A1T0 RZ, [R2+URZ+0x78], RZ ;  /* 0x000078ff02ff49a7 */ /* 0x0001e2000810003f */
[----:B------:R-:W-:Y:S02]  /*4d90*/  IADD3 R16, P4, R16, UR50, RZ ;  /* 0x0000003210107c10 */ /* 0x000fe4000ff9e0ff */
[----:B------:R-:W-:Y:S02]  /*4da0*/  ISETP.LT.U32.AND P1, PT, R3, 0x4, P1 ;  /* 0x000000040300780c */ /* 0x000fe40000f21070 */
[----:B------:R-:W-:Y:S02]  /*4db0*/  IADD3.X R17, R17, UR37, RZ, P4, !PT ;  /* 0x0000002511117c10 */ /* 0x000fe4000a7fe4ff */
[----:B------:R-:W-:Y:S02]  /*4dc0*/  ISETP.GE.U32.AND P4, PT, R16, UR6, PT ;  /* 0x0000000610007c0c */ /* 0x000fe4000bf86070 */
[----:B------:R-:W-:Y:S02]  /*4dd0*/  SEL R0, RZ, 0x1, !P1 ;  /* 0x00000001ff007807 */ /* 0x000fe40004800000 */
[----:B------:R-:W-:-:S02]  /*4de0*/  ISETP.GE.U32.AND.EX P1, PT, R17, UR7, PT, P4 ;  /* 0x0000000711007c0c */ /* 0x000fc4000bf26140 */
[----:B------:R-:W-:Y:S02]  /*4df0*/  ISETP.GT.U32.AND P2, PT, R3, 0x3, !P2 ;  /* 0x000000030300780c */ /* 0x000fe40005744070 */
[----:B------:R-:W-:Y:S02]  /*4e00*/  PRMT R3, RZ, 0x7610, R3 ;  /* 0x00007610ff037816 */ /* 0x000fe40000000003 */
[----:B0-----:R-:W-:-:S04]  /*4e10*/  SEL R2, RZ, 0x1, !P2 ;  /* 0x00000001ff027807 */ /* 0x001fc80005000000 */
[--C-:B------:R-:W-:Y:S01]  /*4e20*/  LOP3.LUT R9, R2, R9, R0.reuse, 0x96, !PT ;  /* 0x0000000902097212 */ /* 0x100fe200078e9600 */
[----:B------:R-:W-:Y:S01]  /*4e30*/  IMAD.MOV.U32 R2, RZ, RZ, -0x1 ;  /* 0xffffffffff027424 */ /* 0x000fe200078e00ff */
[----:B------:R-:W-:Y:S01]  /*4e40*/  PRMT R0, RZ, 0x7610, R0 ;  /* 0x00007610ff007816 */ /* 0x000fe20000000000 */
[----:B------:R-:W-:Y:S06]  /*4e50*/  @P1 BRA `(.L_x_115) ;  /* 0x00000004005c1947 */ /* 0x000fec0003800000 */
[----:B------:R-:W0:Y:S01]  /*4e60*/  S2UR UR6, SR_CTAID.X ;  /* 0x00000000000679c3 */ /* 0x000e220000002500 */
[----:B------:R-:W-:Y:S01]  /*4e70*/  ULDC.64 UR8, c[0x0][0x628] ;  /* 0x00018a0000087ab9 */ /* 0x000fe20000000a00 */
[----:B------:R-:W-:Y:S01]  /*4e80*/  ULDC UR7, c[0x0][0x150] ;  /* 0x0000540000077ab9 */ /* 0x000fe20000000800 */
[----:B------:R-:W-:Y:S01]  /*4e90*/  ISETP.NE.U32.AND P1, PT, RZ, UR8, PT ;  /* 0x00000008ff007c0c */ /* 0x000fe2000bf25070 */
[----:B------:R-:W-:Y:S01]  /*4ea0*/  ULDC UR10, c[0x0][0x630] ;  /* 0x00018c00000a7ab9 */ /* 0x000fe20000000800 */
[----:B------:R-:W-:Y:S01]  /*4eb0*/  ULDC UR12, c[0x0][0x154] ;  /* 0x00005500000c7ab9 */ /* 0x000fe20000000800 */
[----:B------:R-:W-:Y:S01]  /*4ec0*/  IMAD.MOV.U32 R2, RZ, RZ, R16 ;  /* 0x000000ffff027224 */ /* 0x000fe200078e0010 */
[----:B------:R-:W-:Y:S01]  /*4ed0*/  ISETP.NE.AND.EX P1, PT, RZ, UR9, PT, P1 ;  /* 0x00000009ff007c0c */ /* 0x000fe2000bf25310 */
[----:B------:R-:W2:Y:S01]  /*4ee0*/  S2UR UR11, SR_CTAID.Y ;  /* 0x00000000000b79c3 */ /* 0x000ea20000002600 */
[----:B0-----:R-:W-:-:S05]  /*4ef0*/  I2FP.F32.U32 R3, UR6 ;  /* 0x0000000600037c45 */ /* 0x001fca0008201000 */
[----:B------:R-:W-:Y:S01]  /*4f00*/  FMUL R12, R3, UR7 ;  /* 0x00000007030c7c20 */ /* 0x000fe20008400000 */
[----:B------:R-:W-:-:S05]  /*4f10*/  IMAD.MOV.U32 R3, RZ, RZ, R17 ;  /* 0x000000ffff037224 */ /* 0x000fca00078e0011 */
[----:B------:R-:W-:Y:S05]  /*4f20*/  @!P1 BRA `(.L_x_116) ;  /* 0x0000000000289947 */ /* 0x000fea0003800000 */
[----:B------:R-:W-:Y:S02]  /*4f30*/  ULDC UR7, c[0x0][0x634] ;  /* 0x00018d0000077ab9 */ /* 0x000fe40000000800 */
[----:B------:R-:W-:-:S05]  /*4f40*/  IADD3 R7, P1, R16, UR7, RZ ;  /* 0x0000000710077c10 */ /* 0x000fca000ff3e0ff */
[----:B------:R-:W-:-:S04]  /*4f50*/  IMAD.X R11, RZ, RZ, R17, P1 ;  /* 0x000000ffff0b7224 */ /* 0x000fc800008e0611 */
[----:B-1----:R-:W-:-:S04]  /*4f60*/  IMAD.WIDE.U32 R4, R11, UR8, RZ ;  /* 0x000000080b047c25 */ /* 0x002fc8000f8e00ff */
[----:B------:R-:W-:-:S04]  /*4f70*/  IMAD.WIDE.U32 R4, P1, R7, UR9, R4 ;  /* 0x0000000907047c25 */ /* 0x000fc8000f820004 */
[----:B------:R-:W-:-:S04]  /*4f80*/  IMAD.WIDE.U32 R6, R7, UR8, RZ ;  /* 0x0000000807067c25 */ /* 0x000fc8000f8e00ff */
[----:B------:R-:W-:Y:S01]  /*4f90*/  IMAD.X R3, RZ, RZ, RZ, P1 ;  /* 0x000000ffff037224 */ /* 0x000fe200008e06ff */
[----:B------:R-:W-:Y:S01]  /*4fa0*/  IADD3 RZ, P1, R7, R4, RZ ;  /* 0x0000000407ff7210 */ /* 0x000fe20007f3e0ff */
[----:B------:R-:W-:-:S04]  /*4fb0*/  IMAD.MOV.U32 R2, RZ, RZ, R5 ;  /* 0x000000ffff027224 */ /* 0x000fc800078e0005 */
[----:B------:R-:W-:-:S08]  /*4fc0*/  IMAD.WIDE.U32.X R2, R11, UR9, R2, P1 ;  /* 0x000000090b027c25 */ /* 0x000fd000088e0402 */
.L_x_116:
[--C-:B-1----:R-:W-:Y:S01]  /*4fd0*/  SHF.R.U64 R10, R2, UR10, R3.reuse ;  /* 0x0000000a020a7c19 */ /* 0x102fe20008001203 */
[----:B------:R-:W0:Y:S01]  /*4fe0*/  F2I.U32.TRUNC.NTZ R12, R12 ;  /* 0x0000000c000c7305 */ /* 0x000e22000020f000 */
[----:B------:R-:W-:Y:S01]  /*4ff0*/  SHF.R.U32.HI R2, RZ, UR10, R3 ;  /* 0x0000000aff027c19 */ /* 0x000fe20008011603 */
[----:B------:R-:W-:Y:S01]  /*5000*/  ULDC.64 UR8, c[0x0][0x620] ;  /* 0x0001880000087ab9 */ /* 0x000fe20000000a00 */
[----:B------:R-:W-:Y:S01]  /*5010*/  IADD3 R5, P1, RZ, -R10, RZ ;  /* 0x8000000aff057210 */ /* 0x000fe20007f3e0ff */
[----:B------:R-:W-:Y:S01]  /*5020*/  ULDC.64 UR14, c[0x0][0x640] ;  /* 0x00019000000e7ab9 */ /* 0x000fe20000000a00 */
[----:B--2---:R-:W-:Y:S01]  /*5030*/  I2FP.F32.U32 R4, UR11 ;  /* 0x0000000b00047c45 */ /* 0x004fe20008201000 */
[----:B------:R-:W1:Y:S01]  /*5040*/  LDC R14, c[0x0][0x610] ;  /* 0x00018400ff0e7b82 */ /* 0x000e620000000800 */
[----:B------:R-:W-:Y:S01]  /*5050*/  ULDC UR10, c[0x0][0x658] ;  /* 0x00019600000a7ab9 */ /* 0x000fe20000000800 */
[----:B------:R-:W-:Y:S01]  /*5060*/  IMAD.X R2, RZ, RZ, ~R2, P1 ;  /* 0x000000ffff027224 */ /* 0x000fe200008e0e02 */
[----:B------:R-:W-:Y:S01]  /*5070*/  ISETP.NE.U32.AND P1, PT, RZ, UR14, PT ;  /* 0x0000000eff007c0c */ /* 0x000fe2000bf25070 */
[----:B------:R-:W-:Y:S01]  /*5080*/  FMUL R6, R4, UR12 ;  /* 0x0000000c04067c20 */ /* 0x000fe20008400000 */
[----:B------:R-:W-:Y:S01]  /*5090*/  ULDC UR12, c[0x0][0x648] ;  /* 0x00019200000c7ab9 */ /* 0x000fe20000000800 */
[----:B------:R-:W-:Y:S01]  /*50a0*/  IMAD R4, R2, UR8, RZ ;  /* 0x0000000802047c24 */ /* 0x000fe2000f8e02ff */
[----:B------:R-:W-:Y:S01]  /*50b0*/  ISETP.NE.AND.EX P1, PT, RZ, UR15, PT, P1 ;  /* 0x0000000fff007c0c */ /* 0x000fe2000bf25310 */
[C---:B------:R-:W-:Y:S01]  /*50c0*/  IMAD.WIDE.U32 R2, R5.reuse, UR8, R16 ;  /* 0x0000000805027c25 */ /* 0x040fe2000f8e0010 */
[----:B0-----:R-:W-:Y:S01]  /*50d0*/  R2UR UR7, R12 ;  /* 0x000000000c0772ca */ /* 0x001fe200000e0000 */
[----:B------:R-:W0:Y:S01]  /*50e0*/  F2I.U32.TRUNC.NTZ R6, R6 ;  /* 0x0000000600067305 */ /* 0x000e22000020f000 */
[----:B------:R-:W-:Y:S01]  /*50f0*/  ULDC UR8, c[0x0][0x618] ;  /* 0x0001860000087ab9 */ /* 0x000fe20000000800 */
[----:B------:R-:W-:-:S04]  /*5100*/  IMAD R5, R5, UR9, R4 ;  /* 0x0000000905057c24 */ /* 0x000fc8000f8e0204 */
[----:B------:R-:W-:-:S05]  /*5110*/  IMAD.IADD R3, R3, 0x1, R5 ;  /* 0x0000000103037824 */ /* 0x000fca00078e0205 */
[--C-:B------:R-:W-:Y:S02]  /*5120*/  SHF.R.U64 R12, R2, UR8, R3.reuse ;  /* 0x00000008020c7c19 */ /* 0x100fe40008001203 */
[----:B------:R-:W-:Y:S01]  /*5130*/  SHF.R.U32.HI R3, RZ, UR8, R3 ;  /* 0x00000008ff037c19 */ /* 0x000fe20008011603 */
[----:B------:R-:W-:Y:S01]  /*5140*/  ULDC UR8, c[0x0][0x608] ;  /* 0x0001820000087ab9 */ /* 0x000fe20000000800 */
[----:B0-----:R-:W-:Y:S02]  /*5150*/  R2UR UR9, R6 ;  /* 0x00000000060972ca */ /* 0x001fe400000e0000 */
[--C-:B------:R-:W-:Y:S02]  /*5160*/  SHF.R.U64 R13, R12, UR8, R3.reuse ;  /* 0x000000080c0d7c19 */ /* 0x100fe40008001203 */
[----:B------:R-:W-:Y:S01]  /*5170*/  SHF.R.U32.HI R2, RZ, UR8, R3 ;  /* 0x00000008ff027c19 */ /* 0x000fe20008011603 */
[----:B------:R-:W-:-:S03]  /*5180*/  UIADD3 UR8, -UR7, URZ, URZ ;  /* 0x0000003f07087290 */ /* 0x000fc6000fffe13f */
[--C-:B------:R-:W-:Y:S01]  /*5190*/  SHF.R.U64 R15, R13, UR10, R2.reuse ;  /* 0x0000000a0d0f7c19 */ /* 0x100fe20008001202 */
[----:B------:R-:W-:Y:S01]  /*51a0*/  ULDC UR7, c[0x0][0x144] ;  /* 0x0000510000077ab9 */ /* 0x000fe20000000800 */
[----:B------:R-:W-:-:S03]  /*51b0*/  SHF.R.U32.HI R3, RZ, UR10, R2 ;  /* 0x0000000aff037c19 */ /* 0x000fc60008011602 */
[----:B------:R-:W-:Y:S01]  /*51c0*/  IMAD.MOV.U32 R2, RZ, RZ, R15 ;  /* 0x000000ffff027224 */ /* 0x000fe200078e000f */
[----:B------:R-:W-:Y:S06]  /*51d0*/  @!P1 BRA `(.L_x_117) ;  /* 0x0000000000289947 */ /* 0x000fec0003800000 */
[----:B------:R-:W-:Y:S02]  /*51e0*/  ULDC UR10, c[0x0][0x64c] ;  /* 0x00019300000a7ab9 */ /* 0x000fe40000000800 */
[----:B------:R-:W-:-:S05]  /*51f0*/  IADD3 R7, P1, R15, UR10, RZ ;  /* 0x0000000a0f077c10 */ /* 0x000fca000ff3e0ff */
[----:B------:R-:W-:-:S04]  /*5200*/  IMAD.X R11, RZ, RZ, R3, P1 ;  /* 0x000000ffff0b7224 */ /* 0x000fc800008e0603 */
[----:B------:R-:W-:-:S04]  /*5210*/  IMAD.WIDE.U32 R4, R11, UR14, RZ ;  /* 0x0000000e0b047c25 */ /* 0x000fc8000f8e00ff */
[----:B------:R-:W-:-:S04]  /*5220*/  IMAD.WIDE.U32 R4, P1, R7, UR15, R4 ;  /* 0x0000000f07047c25 */ /* 0x000fc8000f820004 */
[----:B------:R-:W-:-:S04]  /*5230*/  IMAD.WIDE.U32 R6, R7, UR14, RZ ;  /* 0x0000000e07067c25 */ /* 0x000fc8000f8e00ff */
[----:B------:R-:W-:Y:S01]  /*5240*/  IMAD.X R3, RZ, RZ, RZ, P1 ;  /* 0x000000ffff037224 */ /* 0x000fe200008e06ff */
[----:B------:R-:W-:Y:S01]  /*5250*/  IADD3 RZ, P1, R7, R4, RZ ;  /* 0x0000000407ff7210 */ /* 0x000fe20007f3e0ff */
[----:B------:R-:W-:-:S04]  /*5260*/  IMAD.MOV.U32 R2, RZ, RZ, R5 ;  /* 0x000000ffff027224 */ /* 0x000fc800078e0005 */
[----:B------:R-:W-:-:S08]  /*5270*/  IMAD.WIDE.U32.X R2, R11, UR15, R2, P1 ;  /* 0x0000000f0b027c25 */ /* 0x000fd000088e0402 */
.L_x_117:
[----:B------:R-:W-:Y:S01]  /*5280*/  UISETP.NE.AND UP0, UPT, UR38, URZ, UPT ;  /* 0x0000003f2600728c */ /* 0x000fe2000bf05270 */
[----:B------:R-:W-:Y:S01]  /*5290*/  SHF.R.U64 R3, R2, UR12, R3 ;  /* 0x0000000c02037c19 */ /* 0x000fe20008001203 */
[----:B------:R-:W-:Y:S01]  /*52a0*/  UIADD3 UR9, -UR9, URZ, URZ ;  /* 0x0000003f09097290 */ /* 0x000fe2000fffe13f */
[----:B------:R-:W-:Y:S01]  /*52b0*/  LOP3.LUT R2, R13, UR16, RZ, 0xc0, !PT ;  /* 0x000000100d027c12 */ /* 0x000fe2000f8ec0ff */
[----:B------:R-:W-:Y:S02]  /*52c0*/  UIMAD UR6, UR7, UR8, UR6 ;  /* 0x00000008070672a4 */ /* 0x000fe4000f8e0206 */
[----:B------:R-:W-:Y:S01]  /*52d0*/  IMAD.MOV R4, RZ, RZ, -R3 ;  /* 0x000000ffff047224 */ /* 0x000fe200078e0a03 */
[----:B------:R-:W-:Y:S01]  /*52e0*/  ULDC UR7, c[0x0][0x148] ;  /* 0x0000520000077ab9 */ /* 0x000fe20000000800 */
[----:B------:R-:W-:Y:S01]  /*52f0*/  IMAD R19, R3, UR5, R2 ;  /* 0x0000000503137c24 */ /* 0x000fe2000f8e0202 */
[----:B------:R-:W-:Y:S02]  /*5300*/  LOP3.LUT R3, R12, UR4, RZ, 0xc0, !PT ;  /* 0x000000040c037c12 */ /* 0x000fe4000f8ec0ff */
[----:B------:R-:W-:Y:S01]  /*5310*/  @UP0 UIMAD UR6, UR7, UR9, UR11 ;  /* 0x00000009070602a4 */ /* 0x000fe2000f8e020b */
[----:B------:R-:W-:-:S02]  /*5320*/  PLOP3.LUT P1, PT, PT, PT, UP0, 0x80, 0x0 ;  /* 0x000000000000781c */ /* 0x000fc40003f2f008 */
[----:B------:R-:W-:Y:S02]  /*5330*/  ULDC UR7, c[0x0][0x638] ;  /* 0x00018e0000077ab9 */ /* 0x000fe40000000800 */
[----:B------:R-:W-:Y:S02]  /*5340*/  IMAD R2, R4, UR7, R15 ;  /* 0x0000000704027c24 */ /* 0x000fe4000f8e020f */
[----:B-1----:R-:W-:Y:S01]  /*5350*/  IMAD R19, R19, R14, UR6 ;  /* 0x0000000613137e24 */ /* 0x002fe2000f8e020e */
[----:B------:R-:W-:Y:S01]  /*5360*/  ULDC UR6, c[0x0][0x600] ;  /* 0x0001800000067ab9 */ /* 0x000fe20000000800 */
[----:B------:R-:W-:Y:S02]  /*5370*/  IMAD.MOV.U32 R4, RZ, RZ, 0x1 ;  /* 0x00000001ff047424 */ /* 0x000fe400078e00ff */
[----:B------:R-:W-:-:S03]  /*5380*/  IMAD R2, R2, UR6, R3 ;  /* 0x0000000602027c24 */ /* 0x000fc6000f8e0203 */
[----:B------:R-:W-:Y:S02]  /*5390*/  PRMT R3, R4, 0x7610, R3 ;  /* 0x0000761004037816 */ /* 0x000fe40000000003 */
[----:B------:R-:W-:Y:S02]  /*53a0*/  SEL R18, R2, R19, !P1 ;  /* 0x0000001302127207 */ /* 0x000fe40004800000 */
[----:B------:R-:W-:Y:S01]  /*53b0*/  SEL R19, R19, R2, !P1 ;  /* 0x0000000213137207 */ /* 0x000fe20004800000 */
[----:B------:R-:W-:-:S07]  /*53c0*/  IMAD.MOV.U32 R2, RZ, RZ, R10 ;  /* 0x000000ffff027224 */ /* 0x000fce00078e000a */
.L_x_115:
[----:B------:R-:W-:Y:S05]  /*53d0*/  BSYNC B1 ;  /* 0x0000000000017941 */ /* 0x000fea0003800000 */
.L_x_114:
[----:B------:R-:W-:-:S13]  /*53e0*/  LOP3.LUT P1, RZ, R3, 0xff, RZ, 0xc0, !PT ;  /* 0x000000ff03ff7812 */ /* 0x000fda000782c0ff */
[----:B------:R-:W-:Y:S05]  /*53f0*/  @P1 BRA `(.L_x_118) ;  /* 0xfffffff400241947 */ /* 0x000fea000383ffff */
[----:B------:R-:W-:Y:S05]  /*5400*/  BSYNC B0 ;  /* 0x0000000000007941 */ /* 0x000fea0003800000 */
.L_x_106:
[----:B------:R-:W-:-:S03]  /*5410*/  UMOV UR6, 0xffffffff ;  /* 0xffffffff00067882 */ /* 0x000fc60000000000 */
[----:B------:R-:W-:Y:S05]  /*5420*/  BRA.DIV UR6, `(.L_x_119) ;  /* 0x0000000606447947 */ /* 0x000fea000b800000 */
[----:B------:R-:W-:-:S13]  /*5430*/  ELECT P6, URZ, PT ;  /* 0x00000000003f782f */ /* 0x000fda00038c0000 */
.L_x_135:
[----:B------:R-:W-:Y:S04]  /*5440*/  BSSY B0, `(.L_x_120) ;  /* 0x000002c000007945 */ /* 0x000fe80003800000 */
[----:B------:R-:W-:Y:S05]  /*5450*/  @!P6 BRA `(.L_x_121) ;  /* 0x0000000000a8e947 */ /* 0x000fea0003800000 */
[----:B------:R-:W-:-:S04]  /*5460*/  ULOP3.LUT UR6, UR36, 0x2, URZ, 0xfc, !UPT ;  /* 0x0000000224067892 */ /* 0x000fc8000f8efc3f */
[----:B------:R-:W-:-:S06]  /*5470*/  UISETP.NE.AND UP0, UPT, UR6, 0x3, UPT ;  /* 0x000000030600788c */ /* 0x000fcc000bf05270 */
[----:B------:R-:W-:-:S13]  /*5480*/  PLOP3.LUT P0, PT, PT, PT, UP0, 0x80, 0x0 ;  /* 0x000000000000781c */ /* 0x000fda0003f0f008 */
[----:B------:R-:W-:Y:S05]  /*5490*/  @!P0 BRA `(.L_x_122) ;  /* 0x0000000000048947 */ /* 0x000fea0003800000 */
[----:B------:R-:W-:Y:S01]  /*54a0*/  BPT.TRAP 0x1 ;  /* 0x000000040000795c */ /* 0x000fe20000300000 */
.L_x_122:
[----:B------:R-:W0:Y:S01]  /*54b0*/  S2R R3, SR_CgaCtaId ;  /* 0x0000000000037919 */ /* 0x000e220000008800 */
[----:B------:R-:W-:Y:S02]  /*54c0*/  MOV R0, 0x400 ;  /* 0x0000040000007802 */ /* 0x000fe40000000f00 */
[----:B------:R-:W-:Y:S02]  /*54d0*/  SHF.L.U32 R2, R9, 0x1f, RZ ;  /* 0x0000001f09027819 */ /* 0x000fe400000006ff */
[----:B0-----:R-:W-:-:S05]  /*54e0*/  LEA R3, R3, R0, 0x18 ;  /* 0x0000000003037211 */ /* 0x001fca00078ec0ff */
[----:B------:R-:W-:-:S04]  /*54f0*/  VIADD R3, R3, 0x20 ;  /* 0x0000002003037836 */ /* 0x000fc80000000000 */
[C---:B-1----:R-:W-:Y:S02]  /*5500*/  IMAD R5, R8.reuse, 0x8, R3 ;  /* 0x0000000808057824 */ /* 0x042fe400078e0203 */
[----:B------:R-:W-:Y:S02]  /*5510*/  VIADD R8, R8, 0x1 ;  /* 0x0000000108087836 */ /* 0x000fe40000000000 */
[----:B------:R-:W0:Y:S03]  /*5520*/  SYNCS.PHASECHK.TRANS64.TRYWAIT P0, [R5+URZ], R2 ;  /* 0x00000002050075a7 */ /* 0x000e26000800017f */
[----:B------:R-:W-:-:S04]  /*5530*/  ISETP.NE.AND P1, PT, R8, 0x4, PT ;  /* 0x000000040800780c */ /* 0x000fc80003f25270 */
[----:B------:R-:W-:Y:S02]  /*5540*/  SEL R0, RZ, 0x1, P1 ;  /* 0x00000001ff007807 */ /* 0x000fe40000800000 */
[----:B------:R-:W-:Y:S02]  /*5550*/  SEL R8, R8, RZ, P1 ;  /* 0x000000ff08087207 */ /* 0x000fe40000800000 */
[----:B------:R-:W-:-:S03]  /*5560*/  LOP3.LUT R9, R9, R0, RZ, 0x3c, !PT ;  /* 0x0000000009097212 */ /* 0x000fc600078e3cff */
[----:B------:R-:W-:Y:S01]  /*5570*/  IMAD R7, R8, 0x8, R3 ;  /* 0x0000000808077824 */ /* 0x000fe200078e0203 */
[----:B------:R-:W-:Y:S01]  /*5580*/  SHF.L.U32 R4, R9, 0x1f, RZ ;  /* 0x0000001f09047819 */ /* 0x000fe200000006ff */
[----:B0-----:R-:W-:Y:S06]  /*5590*/  @!P0 BRA `(.L_x_123) ;  /* 0x0000000400088947 */ /* 0x001fec0003800000 */
.L_x_136:
[----:B------:R-:W1:Y:S01]  /*55a0*/  SYNCS.PHASECHK.TRANS64.TRYWAIT P0, [R7+URZ], R4 ;  /* 0x00000004070075a7 */ /* 0x000e62000800017f */
[----:B------:R-:W-:-:S05]  /*55b0*/  VIADD R0, R8, 0x1 ;  /* 0x0000000108007836 */ /* 0x000fca0000000000 */
[----:B------:R-:W-:-:S04]  /*55c0*/  ISETP.NE.AND P1, PT, R0, 0x4, PT ;  /* 0x000000040000780c */ /* 0x000fc80003f25270 */
[----:B0-----:R-:W-:Y:S02]  /*55d0*/  SEL R2, RZ, 0x1, P1 ;  /* 0x00000001ff027807 */ /* 0x001fe40000800000 */
[----:B------:R-:W-:Y:S02]  /*55e0*/  SEL R0, R0, RZ, P1 ;  /* 0x000000ff00007207 */ /* 0x000fe40000800000 */
[----:B------:R-:W-:-:S03]  /*55f0*/  LOP3.LUT R9, R9, R2, RZ, 0x3c, !PT ;  /* 0x0000000209097212 */ /* 0x000fc600078e3cff */
[----:B------:R-:W-:Y:S01]  /*5600*/  IMAD R6, R0, 0x8, R3 ;  /* 0x0000000800067824 */ /* 0x000fe200078e0203 */
[----:B------:R-:W-:Y:S01]  /*5610*/  SHF.L.U32 R5, R9, 0x1f, RZ ;  /* 0x0000001f09057819 */ /* 0x000fe200000006ff */
[----:B-1----:R-:W-:Y:S06]  /*5620*/  @!P0 BRA `(.L_x_124) ;  /* 0x0000000000f88947 */ /* 0x002fec0003800000 */
.L_x_137:
[----:B------:R-:W1:Y:S01]  /*5630*/  SYNCS.PHASECHK.TRANS64.TRYWAIT P0, [R6+URZ], R5 ;  /* 0x00000005060075a7 */ /* 0x000e62000800017f */
[----:B------:R-:W-:-:S05]  /*5640*/  VIADD R0, R0, 0x1 ;  /* 0x0000000100007836 */ /* 0x000fca0000000000 */
[----:B------:R-:W-:-:S04]  /*5650*/  ISETP.NE.AND P1, PT, R0, 0x4, PT ;  /* 0x000000040000780c */ /* 0x000fc80003f25270 */
[----:B------:R-:W-:Y:S02]  /*5660*/  SEL R2, RZ, 0x1, P1 ;  /* 0x00000001ff027807 */ /* 0x000fe40000800000 */
[----:B------:R-:W-:Y:S02]  /*5670*/  SEL R0, R0, RZ, P1 ;  /* 0x000000ff00007207 */ /* 0x000fe40000800000 */
[----:B------:R-:W-:Y:S01]  /*5680*/  LOP3.LUT R2, R9, R2, RZ, 0x3c, !PT ;  /* 0x0000000209027212 */ /* 0x000fe200078e3cff */
[----:B-1----:R-:W-:Y:S06]  /*5690*/  @!P0 BRA `(.L_x_125) ;  /* 0x0000000000f08947 */ /* 0x002fec0003800000 */
.L_x_138:
[----:B------:R-:W-:Y:S01]  /*56a0*/  IMAD R3, R0, 0x8, R3 ;  /* 0x0000000800037824 */ /* 0x000fe200078e0203 */
[----:B------:R-:W-:-:S07]  /*56b0*/  SHF.L.U32 R0, R2, 0x1f, RZ ;  /* 0x0000001f02007819 */ /* 0x000fce00000006ff */
.L_x_126:
[----:B--2---:R2:W3:Y:S02]  /*56c0*/  SYNCS.PHASECHK.TRANS64.TRYWAIT P0, [R3+URZ], R0 ;  /* 0x00000000030075a7 */ /* 0x0044e4000800017f */
[----:B---3--:R-:W-:Y:S05]  /*56d0*/  @!P0 NANOSLEEP.SYNCS 0x989680 ;  /* 0x009896800000895d */ /* 0x008fea0003900000 */
[----:B------:R-:W3:Y:S02]  /*56e0*/  @!P0 SYNCS.PHASECHK.TRANS64 P0, [R3+URZ], R0 ;  /* 0x00000000030085a7 */ /* 0x000ee4000800007f */
[----:B---3--:R-:W-:Y:S05]  /*56f0*/  @!P0 BRA `(.L_x_126) ;  /* 0xfffffffc00f08947 */ /* 0x008fea000383ffff */
.L_x_121:
[----:B------:R-:W-:Y:S05]  /*5700*/  BSYNC B0 ;  /* 0x0000000000007941 */ /* 0x000fea0003800000 */
.L_x_120:
[----:B------:R-:W-:Y:S05]  /*5710*/  EXIT ;  /* 0x000000000000794d */ /* 0x000fea0003800000 */
.L_x_18:
[----:B0-----:R0:W1:Y:S02]  /*5720*/  SYNCS.PHASECHK.TRANS64.TRYWAIT P0, [R61+URZ], R0 ;  /* 0x000000003d0075a7 */ /* 0x001064000800017f */
[----:B-1----:R-:W-:Y:S05]  /*5730*/  @!P0 NANOSLEEP.SYNCS 0x989680 ;  /* 0x009896800000895d */ /* 0x002fea0003900000 */
[----:B------:R-:W1:Y:S02]  /*5740*/  @!P0 SYNCS.PHASECHK.TRANS64 P0, [R61+URZ], R0 ;  /* 0x000000003d0085a7 */ /* 0x000e64000800007f */
[----:B-1----:R-:W-:Y:S05]  /*5750*/  @!P0 BRA `(.L_x_18) ;  /* 0xfffffffc00f08947 */ /* 0x002fea000383ffff */
[----:B------:R-:W-:Y:S05]  /*5760*/  BRA `(.L_x_127) ;  /* 0xffffffc000387947 */ /* 0x000fea000383ffff */
.L_x_23:
[----:B-1----:R1:W2:Y:S02]  /*5770*/  SYNCS.PHASECHK.TRANS64.TRYWAIT P1, [R3+URZ], R0 ;  /* 0x00000000030075a7 */ /* 0x0022a4000802017f */
[----:B--2---:R-:W-:Y:S05]  /*5780*/  @!P1 NANOSLEEP.SYNCS 0x989680 ;  /* 0x009896800000995d */ /* 0x004fea0003900000 */
[----:B------:R-:W2:Y:S02]  /*5790*/  @!P1 SYNCS.PHASECHK.TRANS64 P1, [R3+URZ], R0 ;  /* 0x00000000030095a7 */ /* 0x000ea4000802007f */
[----:B--2---:R-:W-:Y:S05]  /*57a0*/  @!P1 BRA `(.L_x_23) ;  /* 0xfffffffc00f09947 */ /* 0x004fea000383ffff */
[----:B------:R-:W-:Y:S05]  /*57b0*/  BRA `(.L_x_22) ;  /* 0xffffffc000a47947 */ /* 0x000fea000383ffff */
.L_x_28:
[----:B-1----:R-:W-:-:S04]  /*57c0*/  IMAD.U32 R5, RZ, RZ, UR4 ;  /* 0x00000004ff057e24 */ /* 0x002fc8000f8e00ff */
[----:B------:R1:W2:Y:S03]  /*57d0*/  SYNCS.PHASECHK.TRANS64.TRYWAIT P1, [R5+URZ], R4 ;  /* 0x00000004050075a7 */ /* 0x0002a6000802017f */
[----:B--2---:R-:W-:Y:S05]  /*57e0*/  @!P1 NANOSLEEP.SYNCS 0x989680 ;  /* 0x009896800000995d */ /* 0x004fea0003900000 */
[----:B------:R-:W2:Y:S02]  /*57f0*/  @!P1 SYNCS.PHASECHK.TRANS64 P1, [R5+URZ], R4 ;  /* 0x00000004050095a7 */ /* 0x000ea4000802007f */
[----:B--2---:R-:W-:Y:S05]  /*5800*/  @!P1 BRA `(.L_x_28) ;  /* 0xfffffffc00ec9947 */ /* 0x004fea000383ffff */
[----:B------:R-:W-:Y:S05]  /*5810*/  BRA `(.L_x_27) ;  /* 0xffffffc4001c7947 */ /* 0x000fea000383ffff */
.L_x_34:
[----:B0-----:R0:W1:Y:S02]  /*5820*/  SYNCS.PHASECHK.TRANS64.TRYWAIT P0, [R61+URZ+0x10], R0 ;  /* 0x000010003d0075a7 */ /* 0x001064000800017f */
[----:B-1----:R-:W-:Y:S05]  /*5830*/  @!P0 NANOSLEEP.SYNCS 0x989680 ;  /* 0x009896800000895d */ /* 0x002fea0003900000 */
[----:B------:R-:W1:Y:S02]  /*5840*/  @!P0 SYNCS.PHASECHK.TRANS64 P0, [R61+URZ+0x10], R0 ;  /* 0x000010003d0085a7 */ /* 0x000e64000800007f */
[----:B-1----:R-:W-:Y:S05]  /*5850*/  @!P0 BRA `(.L_x_34) ;  /* 0xfffffffc00f08947 */ /* 0x002fea000383ffff */
[----:B------:R-:W-:Y:S05]  /*5860*/  BRA `(.L_x_128) ;  /* 0xffffffc8002c7947 */ /* 0x000fea000383ffff */
.L_x_107:
[----:B------:R-:W-:Y:S01]  /*5870*/  BSSY B1, `(.L_x_129) ;  /* 0x0000006000017945 */ /* 0x000fe20003800000 */
[----:B------:R-:W-:-:S07]  /*5880*/  IMAD.MOV.U32 R15, RZ, RZ, -0x1 ;  /* 0xffffffffff0f7424 */ /* 0x000fce00078e00ff */
[----:B-----5:R-:W-:Y:S05]  /*5890*/  WARPSYNC.COLLECTIVE R15, `(.L_x_130) ;  /* 0x000000000f0c7348 */ /* 0x020fea0003c00000 */
[----:B------:R-:W-:Y:S02]  /*58a0*/  ELECT P6, UR62, PT ;  /* 0x00000000003e782f */ /* 0x000fe400038c0000 */
[----:B------:R-:W-:Y:S01]  /*58b0*/  MOV R14, UR62 ;  /* 0x0000003e000e7c02 */ /* 0x000fe20008000f00 */
[----:B-----5:R-:W-:Y:S10]  /*58c0*/  ENDCOLLECTIVE ;  /* 0x000000000000791b */ /* 0x020ff40003800000 */
.L_x_130:
[----:B------:R-:W-:Y:S05]  /*58d0*/  BSYNC B1 ;  /* 0x0000000000017941 */ /* 0x000fea0003800000 */
.L_x_129:
[----:B------:R-:W-:Y:S05]  /*58e0*/  BRA `(.L_x_131) ;  /* 0xffffffec00f47947 */ /* 0x000fea000383ffff */
.L_x_110:
[----:B-1----:R1:W2:Y:S02]  /*58f0*/  SYNCS.PHASECHK.TRANS64.TRYWAIT P1, [R10+URZ+0x20], R5 ;  /* 0x000020050a0075a7 */ /* 0x0022a4000802017f */
[----:B--2---:R-:W-:Y:S05]  /*5900*/  @!P1 NANOSLEEP.SYNCS 0x989680 ;  /* 0x009896800000995d */ /* 0x004fea0003900000 */
[----:B------:R-:W2:Y:S02]  /*5910*/  @!P1 SYNCS.PHASECHK.TRANS64 P1, [R10+URZ+0x20], R5 ;  /* 0x000020050a0095a7 */ /* 0x000ea4000802007f */
[----:B--2---:R-:W-:Y:S05]  /*5920*/  @!P1 BRA `(.L_x_110) ;  /* 0xfffffffc00f09947 */ /* 0x004fea000383ffff */
[----:B------:R-:W-:Y:S05]  /*5930*/  BRA `(.L_x_132) ;  /* 0xfffffff0002c7947 */ /* 0x000fea000383ffff */
.L_x_119:
[----:B------:R-:W-:Y:S01]  /*5940*/  BSSY B0, `(.L_x_133) ;  /* 0x0000006000007945 */ /* 0x000fe20003800000 */
[----:B------:R-:W-:-:S07]  /*5950*/  IMAD.MOV.U32 R15, RZ, RZ, -0x1 ;  /* 0xffffffffff0f7424 */ /* 0x000fce00078e00ff */
[----:B-1---5:R-:W-:Y:S05]  /*5960*/  WARPSYNC.COLLECTIVE R15, `(.L_x_134) ;  /* 0x000000000f0c7348 */ /* 0x022fea0003c00000 */
[----:B------:R-:W-:Y:S02]  /*5970*/  ELECT P6, UR62, PT ;  /* 0x00000000003e782f */ /* 0x000fe400038c0000 */
[----:B------:R-:W-:Y:S01]  /*5980*/  MOV R14, UR62 ;  /* 0x0000003e000e7c02 */ /* 0x000fe20008000f00 */
[----:B-1---5:R-:W-:Y:S10]  /*5990*/  ENDCOLLECTIVE ;  /* 0x000000000000791b */ /* 0x022ff40003800000 */
.L_x_134:
[----:B------:R-:W-:Y:S05]  /*59a0*/  BSYNC B0 ;  /* 0x0000000000007941 */ /* 0x000fea0003800000 */
.L_x_133:
[----:B------:R-:W-:Y:S05]  /*59b0*/  BRA `(.L_x_135) ;  /* 0xfffffff800a07947 */ /* 0x000fea000383ffff */
.L_x_123:
[----:B0-----:R0:W1:Y:S02]  /*59c0*/  SYNCS.PHASECHK.TRANS64.TRYWAIT P0, [R5+URZ], R2 ;  /* 0x00000002050075a7 */ /* 0x001064000800017f */
[----:B-1----:R-:W-:Y:S05]  /*59d0*/  @!P0 NANOSLEEP.SYNCS 0x989680 ;  /* 0x009896800000895d */ /* 0x002fea0003900000 */
[----:B------:R-:W1:Y:S02]  /*59e0*/  @!P0 SYNCS.PHASECHK.TRANS64 P0, [R5+URZ], R2 ;  /* 0x00000002050085a7 */ /* 0x000e64000800007f */
[----:B-1----:R-:W-:Y:S05]  /*59f0*/  @!P0 BRA `(.L_x_123) ;  /* 0xfffffffc00f08947 */ /* 0x002fea000383ffff */
[----:B------:R-:W-:Y:S05]  /*5a00*/  BRA `(.L_x_136) ;  /* 0xfffffff800e47947 */ /* 0x000fea000383ffff */
.L_x_124:
[----:B0-----:R0:W1:Y:S02]  /*5a10*/  SYNCS.PHASECHK.TRANS64.TRYWAIT P0, [R7+URZ], R4 ;  /* 0x00000004070075a7 */ /* 0x001064000800017f */
[----:B-1----:R-:W-:Y:S05]  /*5a20*/  @!P0 NANOSLEEP.SYNCS 0x989680 ;  /* 0x009896800000895d */ /* 0x002fea0003900000 */
[----:B------:R-:W1:Y:S02]  /*5a30*/  @!P0 SYNCS.PHASECHK.TRANS64 P0, [R7+URZ], R4 ;  /* 0x00000004070085a7 */ /* 0x000e64000800007f */
[----:B-1----:R-:W-:Y:S05]  /*5a40*/  @!P0 BRA `(.L_x_124) ;  /* 0xfffffffc00f08947 */ /* 0x002fea000383ffff */
[----:B------:R-:W-:Y:S05]  /*5a50*/  BRA `(.L_x_137) ;  /* 0xfffffff800f47947 */ /* 0x000fea000383ffff */
.L_x_125:
[----:B-1----:R1:W2:Y:S02]  /*5a60*/  SYNCS.PHASECHK.TRANS64.TRYWAIT P0, [R6+URZ], R5 ;  /* 0x00000005060075a7 */ /* 0x0022a4000800017f */
[----:B--2---:R-:W-:Y:S05]  /*5a70*/  @!P0 NANOSLEEP.SYNCS 0x989680 ;  /* 0x009896800000895d */ /* 0x004fea0003900000 */
[----:B------:R-:W2:Y:S02]  /*5a80*/  @!P0 SYNCS.PHASECHK.TRANS64 P0, [R6+URZ], R5 ;  /* 0x00000005060085a7 */ /* 0x000ea4000800007f */
[----:B--2---:R-:W-:Y:S05]  /*5a90*/  @!P0 BRA `(.L_x_125) ;  /* 0xfffffffc00f08947 */ /* 0x004fea000383ffff */
[----:B------:R-:W-:Y:S05]  /*5aa0*/  BRA `(.L_x_138) ;  /* 0xfffffff800fc7947 */ /* 0x000fea000383ffff */
.L_x_139:
[----:B------:R-:W-:-:S00]  /*5ab0*/  BRA `(.L_x_139) ;  /* 0xfffffffc00fc7947 */ /* 0x000fc0000383ffff */
[----:B------:R-:W-:-:S00]  /*5ac0*/  NOP ;  /* 0x0000000000007918 */ /* 0x000fc00000000000 */
        /* <DEDUP_REMOVED lines=11> */
.L_x_140:


//--------------------- .nv.global.init           --------------------------
	.section	.nv.global.init,"aw",@progbits
.nv.global.init:
	.type		$str$22,@object
	.size		$str$22,($str$23 - $str$22)
$str$22:
        /*0000*/ 	.byte	0x6b, 0x5f, 0x74, 0x69, 0x6c, 0x65, 0x5f, 0x63, 0x6f, 0x75, 0x6e, 0x74, 0x20, 0x3e, 0x3d, 0x20
        /*0010*/ 	.byte	0x31, 0x00
	.type		$str$23,@object
	.size		$str$23,(__unnamed_1 - $str$23)
$str$23:
        /*0012*/ 	.byte	0x2f, 0x74, 0x6d, 0x70, 0x2f, 0x63, 0x75, 0x74, 0x6c, 0x61, 0x73, 0x73, 0x5f, 0x73, 0x77, 0x65
        /*0022*/ 	.byte	0x65, 0x70, 0x5f, 0x73, 0x72, 0x63, 0x2f, 0x69, 0x6e, 0x63, 0x6c, 0x75, 0x64, 0x65, 0x2f, 0x63
        /*0032*/ 	.byte	0x75, 0x74, 0x6c, 0x61, 0x73, 0x73, 0x2f, 0x67, 0x65, 0x6d, 0x6d, 0x2f, 0x63, 0x6f, 0x6c, 0x6c
        /*0042*/ 	.byte	0x65, 0x63, 0x74, 0x69, 0x76, 0x65, 0x2f, 0x73, 0x6d, 0x39, 0x30, 0x5f, 0x6d, 0x6d, 0x61, 0x5f
        /*0052*/ 	.byte	0x74, 0x6d, 0x61, 0x5f, 0x67, 0x6d, 0x6d, 0x61, 0x5f, 0x73, 0x73, 0x5f, 0x77, 0x61, 0x72, 0x70
        /*0062*/ 	.byte	0x73, 0x70, 0x65, 0x63, 0x69, 0x61, 0x6c, 0x69, 0x7a, 0x65, 0x64, 0x2e, 0x68, 0x70, 0x70, 0x00
	.type		__unnamed_1,@object
	.size		__unnamed_1,(.L_0 - __unnamed_1)
__unnamed_1:
        /*0072*/ 	.byte	0x76, 0x6f, 0x69, 0x64, 0x20, 0x63, 0x75, 0x74, 0x6c, 0x61, 0x73, 0x73, 0x3a, 0x3a, 0x67, 0x65
        /* <DEDUP_REMOVED lines=172> */
        /*0b42*/ 	.byte	0x3a, 0x3a, 0x69, 0x64, 0x65, 0x6e, 0x74, 0x69, 0x74, 0x79, 0x5d, 0x00
.L_0:


//--------------------- .nv.shared._ZN7cutlass13device_kernelINS_4gemm6kernel13GemmUniversalIN4cute5tupleIJiiiiEEENS1_10collective13CollectiveMmaINS1_34MainloopSm90TmaGmmaWarpSpecializedILi4ENS5_IJNS4_1CILi2EEESB_NSA_ILi1EEEEEENS1_32KernelTmaWarpSpecializedPingpongEEENS5_IJNSA_ILi64EEESG_SG_EEEaNS5_IJlSC_lEEEaSI_NS4_8TiledMMAINS4_8MMA_AtomIJNS4_4SM904GMMA26MMA_64x64x32_S32S8S8_SS_TNEEEENS4_6LayoutINS5_IJSC_SC_SC_EEENS5_IJNSA_ILi0EEESR_SR_EEEEENS5_IJNS4_10UnderscoreESU_SU_EEEEENS4_23SM90_TMA_LOAD_MULTICASTENS4_14ComposedLayoutINS4_7SwizzleILi2ELi4ELi3EEENS4_18smem_ptr_flag_bitsILi8EEENSP_INS5_IJNSA_ILi8EEESG_EEENS5_IJSG_SC_EEEEEEEvNS4_8identityESX_S17_vS18_EENS_8epilogue10collective6detail29Sm90TmaWarpSpecializedAdapterINS1B_15DefaultEpilogueIaSI_SI_NS1A_6thread17LinearCombinationIaLi1EiiLNS1F_9ScaleType4KindE0ELNS_15FloatRoundStyleE2EaEENS1_15EpilogueDefaultEEEEEvvEEEEvNT_6ParamsE --------------------------
	.section	.nv.shared._ZN7cutlass13device_kernelINS_4gemm6kernel13GemmUniversalIN4cute5tupleIJiiiiEEENS1_10collective13CollectiveMmaINS1_34MainloopSm90TmaGmmaWarpSpecializedILi4ENS5_IJNS4_1CILi2EEESB_NSA_ILi1EEEEEENS1_32KernelTmaWarpSpecializedPingpongEEENS5_IJNSA_ILi64EEESG_SG_EEEaNS5_IJlSC_lEEEaSI_NS4_8TiledMMAINS4_8MMA_AtomIJNS4_4SM904GMMA26MMA_64x64x32_S32S8S8_SS_TNEEEENS4_6LayoutINS5_IJSC_SC_SC_EEENS5_IJNSA_ILi0EEESR_SR_EEEEENS5_IJNS4_10UnderscoreESU_SU_EEEEENS4_23SM90_TMA_LOAD_MULTICASTENS4_14ComposedLayoutINS4_7SwizzleILi2ELi4ELi3EEENS4_18smem_ptr_flag_bitsILi8EEENSP_INS5_IJNSA_ILi8EEESG_EEENS5_IJSG_SC_EEEEEEEvNS4_8identityESX_S17_vS18_EENS_8epilogue10collective6detail29Sm90TmaWarpSpecializedAdapterINS1B_15DefaultEpilogueIaSI_SI_NS1A_6thread17LinearCombinationIaLi1EiiLNS1F_9ScaleType4KindE0ELNS_15FloatRoundStyleE2EaEENS1_15EpilogueDefaultEEEEEvvEEEEvNT_6ParamsE,"aw",@nobits
	.sectionflags	@""
	.align	16
	.zero		1024


//--------------------- .nv.shared.reserved.0     --------------------------
	.section	.nv.shared.reserved.0,"aw",@nobits
	.weak		__nv_reservedSMEM_offset_0_alias
	.size		__nv_reservedSMEM_offset_0_alias, 0, 0
	.other		__nv_reservedSMEM_offset_0_alias,@"STO_CUDA_RESERVED_SHARED STV_DEFAULT"
__nv_reservedSMEM_offset_0_alias:
	.zero		0


//--------------------- .nv.global                --------------------------
	.section	.nv.global,"aw",@nobits
.nv.global:
	.type		_ZN39_INTERNAL_292deb08_4_k_cu_df9e63a6_53694cute1_E,@object
	.size		_ZN39_INTERNAL_292deb08_4_k_cu_df9e63a6_53694cute1_E,(_ZN39_INTERNAL_292deb08_4_k_cu_df9e63a6_53694cuda3std3__45__cpo6cbeginE - _ZN39_INTERNAL_292deb08_4_k_cu_df9e63a6_53694cute1_E)
_ZN39_INTERNAL_292deb08_4_k_cu_df9e63a6_53694cute1_E:
	.zero		1
	.type		_ZN39_INTERNAL_292deb08_4_k_cu_df9e63a6_53694cuda3std3__45__cpo6cbeginE,@object
	.size		_ZN39_INTERNAL_292deb08_4_k_cu_df9e63a6_53694cuda3std3__45__cpo6cbeginE,(_ZN39_INTERNAL_292deb08_4_k_cu_df9e63a6_53694cuda3std3__48in_placeE - _ZN39_INTERNAL_292deb08_4_k_cu_df9e63a6_53694cuda3std3__45__cpo6cbeginE)
_ZN39_INTERNAL_292deb08_4_k_cu_df9e63a6_53694cuda3std3__45__cpo6cbeginE:
	.zero		1
	.type		_ZN39_INTERNAL_292deb08_4_k_cu_df9e63a6_53694cuda3std3__48in_placeE,@object
	.size		_ZN39_INTERNAL_292deb08_4_k_cu_df9e63a6_53694cuda3std3__48in_placeE,(_ZN39_INTERNAL_292deb08_4_k_cu_df9e63a6_53694cuda3std6ranges3__45__cpo9iter_moveE - _ZN39_INTERNAL_292deb08_4_k_cu_df9e63a6_53694cuda3std3__48in_placeE)
_ZN39_INTERNAL_292deb08_4_k_cu_df9e63a6_53694cuda3std3__48in_placeE:
	.zero		1
	.type		_ZN39_INTERNAL_292deb08_4_k_cu_df9e63a6_53694cuda3std6ranges3__45__cpo9iter_moveE,@object
	.size		_ZN39_INTERNAL_292deb08_4_k_cu_df9e63a6_53694cuda3std6ranges3__45__cpo9iter_moveE,(_ZN39_INTERNAL_292deb08_4_k_cu_df9e63a6_53694cuda3std3__45__cpo5beginE - _ZN39_INTERNAL_292deb08_4_k_cu_df9e63a6_53694cuda3std6ranges3__45__cpo9iter_moveE)
_ZN39_INTERNAL_292deb08_4_k_cu_df9e63a6_53694cuda3std6ranges3__45__cpo9iter_moveE:
	.zero		1
	.type		_ZN39_INTERNAL_292deb08_4_k_cu_df9e63a6_53694cuda3std3__45__cpo5beginE,@object
	.size		_ZN39_INTERNAL_292deb08_4_k_cu_df9e63a6_53694cuda3std3__45__cpo5beginE,(_ZN39_INTERNAL_292deb08_4_k_cu_df9e63a6_53694cuda3std3__441_GLOBAL__N__292deb08_4_k_cu_df9e63a6_53696ignoreE - _ZN39_INTERNAL_292deb08_4_k_cu_df9e63a6_53694cuda3std3__45__cpo5beginE)
_ZN39_INTERNAL_292deb08_4_k_cu_df9e63a6_53694cuda3std3__45__cpo5beginE:
	.zero		1
	.type		_ZN39_INTERNAL_292deb08_4_k_cu_df9e63a6_53694cuda3std3__441_GLOBAL__N__292deb08_4_k_cu_df9e63a6_53696ignoreE,@object
	.size		_ZN39_INTERNAL_292deb08_4_k_cu_df9e63a6_53694cuda3std3__441_GLOBAL__N__292deb08_4_k_cu_df9e63a6_53696ignoreE,(_ZN39_INTERNAL_292deb08_4_k_cu_df9e63a6_53694cute7productE - _ZN39_INTERNAL_292deb08_4_k_cu_df9e63a6_53694cuda3std3__441_GLOBAL__N__292deb08_4_k_cu_df9e63a6_53696ignoreE)
_ZN39_INTERNAL_292deb08_4_k_cu_df9e63a6_53694cuda3std3__441_GLOBAL__N__292deb08_4_k_cu_df9e63a6_53696ignoreE:
	.zero		1
	.type		_ZN39_INTERNAL_292deb08_4_k_cu_df9e63a6_53694cute7productE,@object
	.size		_ZN39_INTERNAL_292deb08_4_k_cu_df9e63a6_53694cute7productE,(_ZN39_INTERNAL_292deb08_4_k_cu_df9e63a6_53694cuda3std3__45__cpo3endE - _ZN39_INTERNAL_292deb08_4_k_cu_df9e63a6_53694cute7productE)
_ZN39_INTERNAL_292deb08_4_k_cu_df9e63a6_53694cute7productE:
	.zero		1
	.type		_ZN39_INTERNAL_292deb08_4_k_cu_df9e63a6_53694cuda3std3__45__cpo3endE,@object
	.size		_ZN39_INTERNAL_292deb08_4_k_cu_df9e63a6_53694cuda3std3__45__cpo3endE,(_ZN39_INTERNAL_292deb08_4_k_cu_df9e63a6_53694cuda3std3__419piecewise_constructE - _ZN39_INTERNAL_292deb08_4_k_cu_df9e63a6_53694cuda3std3__45__cpo3endE)
_ZN39_INTERNAL_292deb08_4_k_cu_df9e63a6_53694cuda3std3__45__cpo3endE:
	.zero		1
	.type		_ZN39_INTERNAL_292deb08_4_k_cu_df9e63a6_53694cuda3std3__419piecewise_constructE,@object
	.size		_ZN39_INTERNAL_292deb08_4_k_cu_df9e63a6_53694cuda3std3__419piecewise_constructE,(_ZN39_INTERNAL_292deb08_4_k_cu_df9e63a6_53694cuda3std3__45__cpo4cendE - _ZN39_INTERNAL_292deb08_4_k_cu_df9e63a6_53694cuda3std3__419piecewise_constructE)
_ZN39_INTERNAL_292deb08_4_k_cu_df9e63a6_53694cuda3std3__419piecewise_constructE:
	.zero		1
	.type		_ZN39_INTERNAL_292deb08_4_k_cu_df9e63a6_53694cuda3std3__45__cpo4cendE,@object
	.size		_ZN39_INTERNAL_292deb08_4_k_cu_df9e63a6_53694cuda3std3__45__cpo4cendE,(_ZN39_INTERNAL_292deb08_4_k_cu_df9e63a6_53694cuda3std6ranges3__45__cpo4swapE - _ZN39_INTERNAL_292deb08_4_k_cu_df9e63a6_53694cuda3std3__45__cpo4cendE)
_ZN39_INTERNAL_292deb08_4_k_cu_df9e63a6_53694cuda3std3__45__cpo4cendE:
	.zero		1
	.type		_ZN39_INTERNAL_292deb08_4_k_cu_df9e63a6_53694cuda3std6ranges3__45__cpo4swapE,@object
	.size		_ZN39_INTERNAL_292deb08_4_k_cu_df9e63a6_53694cuda3std6ranges3__45__cpo4swapE,(.L_8 - _ZN39_INTERNAL_292deb08_4_k_cu_df9e63a6_53694cuda3std6ranges3__45__cpo4swapE)
_ZN39_INTERNAL_292deb08_4_k_cu_df9e63a6_53694cuda3std6ranges3__45__cpo4swapE:
	.zero		1
.L_8:


//--------------------- .nv.constant0._ZN7cutlass13device_kernelINS_4gemm6kernel13GemmUniversalIN4cute5tupleIJiiiiEEENS1_10collective13CollectiveMmaINS1_34MainloopSm90TmaGmmaWarpSpecializedILi4ENS5_IJNS4_1CILi2EEESB_NSA_ILi1EEEEEENS1_32KernelTmaWarpSpecializedPingpongEEENS5_IJNSA_ILi64EEESG_SG_EEEaNS5_IJlSC_lEEEaSI_NS4_8TiledMMAINS4_8MMA_AtomIJNS4_4SM904GMMA26MMA_64x64x32_S32S8S8_SS_TNEEEENS4_6LayoutINS5_IJSC_SC_SC_EEENS5_IJNSA_ILi0EEESR_SR_EEEEENS5_IJNS4_10UnderscoreESU_SU_EEEEENS4_23SM90_TMA_LOAD_MULTICASTENS4_14ComposedLayoutINS4_7SwizzleILi2ELi4ELi3EEENS4_18smem_ptr_flag_bitsILi8EEENSP_INS5_IJNSA_ILi8EEESG_EEENS5_IJSG_SC_EEEEEEEvNS4_8identityESX_S17_vS18_EENS_8epilogue10collective6detail29Sm90TmaWarpSpecializedAdapterINS1B_15DefaultEpilogueIaSI_SI_NS1A_6thread17LinearCombinationIaLi1EiiLNS1F_9ScaleType4KindE0ELNS_15FloatRoundStyleE2EaEENS1_15EpilogueDefaultEEEEEvvEEEEvNT_6ParamsE --------------------------
	.section	.nv.constant0._ZN7cutlass13device_kernelINS_4gemm6kernel13GemmUniversalIN4cute5tupleIJiiiiEEENS1_10collective13CollectiveMmaINS1_34MainloopSm90TmaGmmaWarpSpecializedILi4ENS5_IJNS4_1CILi2EEESB_NSA_ILi1EEEEEENS1_32KernelTmaWarpSpecializedPingpongEEENS5_IJNSA_ILi64EEESG_SG_EEEaNS5_IJlSC_lEEEaSI_NS4_8TiledMMAINS4_8MMA_AtomIJNS4_4SM904GMMA26MMA_64x64x32_S32S8S8_SS_TNEEEENS4_6LayoutINS5_IJSC_SC_SC_EEENS5_IJNSA_ILi0EEESR_SR_EEEEENS5_IJNS4_10UnderscoreESU_SU_EEEEENS4_23SM90_TMA_LOAD_MULTICASTENS4_14ComposedLayoutINS4_7SwizzleILi2ELi4ELi3EEENS4_18smem_ptr_flag_bitsILi8EEENSP_INS5_IJNSA_ILi8EEESG_EEENS5_IJSG_SC_EEEEEEEvNS4_8identityESX_S17_vS18_EENS_8epilogue10collective6detail29Sm90TmaWarpSpecializedAdapterINS1B_15DefaultEpilogueIaSI_SI_NS1A_6thread17LinearCombinationIaLi1EiiLNS1F_9ScaleType4KindE0ELNS_15FloatRoundStyleE2EaEENS1_15EpilogueDefaultEEEEEvvEEEEvNT_6ParamsE,"a",@progbits
	.sectionflags	@""
	.align	4
.nv.constant0._ZN7cutlass13device_kernelINS_4gemm6kernel13GemmUniversalIN4cute5tupleIJiiiiEEENS1_10collective13CollectiveMmaINS1_34MainloopSm90TmaGmmaWarpSpecializedILi4ENS5_IJNS4_1CILi2EEESB_NSA_ILi1EEEEEENS1_32KernelTmaWarpSpecializedPingpongEEENS5_IJNSA_ILi64EEESG_SG_EEEaNS5_IJlSC_lEEEaSI_NS4_8TiledMMAINS4_8MMA_AtomIJNS4_4SM904GMMA26MMA_64x64x32_S32S8S8_SS_TNEEEENS4_6LayoutINS5_IJSC_SC_SC_EEENS5_IJNSA_ILi0EEESR_SR_EEEEENS5_IJNS4_10UnderscoreESU_SU_EEEEENS4_23SM90_TMA_LOAD_MULTICASTENS4_14ComposedLayoutINS4_7SwizzleILi2ELi4ELi3EEENS4_18smem_ptr_flag_bitsILi8EEENSP_INS5_IJNSA_ILi8EEESG_EEENS5_IJSG_SC_EEEEEEEvNS4_8identityESX_S17_vS18_EENS_8epilogue10collective6detail29Sm90TmaWarpSpecializedAdapterINS1B_15DefaultEpilogueIaSI_SI_NS1A_6thread17LinearCombinationIaLi1EiiLNS1F_9ScaleType4KindE0ELNS_15FloatRoundStyleE2EaEENS1_15EpilogueDefaultEEEEEvvEEEEvNT_6ParamsE:
	.zero		1664


//--------------------- SYMBOLS --------------------------

	.type		.nv.reservedSmem.offset0,@object
	.size		.nv.reservedSmem.offset0,0x4
	.type		__assertfail,@function
